//
// Generated by NVIDIA NVVM Compiler
//
// Compiler Build ID: CL-36424714
// Cuda compilation tools, release 13.0, V13.0.88
// Based on NVVM 20.0.0
//

.version 9.0
.target sm_100
.address_size 64

	// .globl	_Z16bruteForceKernelmmmmiPiS_
.const .align 4 .b8 deviceMoves[2880];

.visible .entry _Z16bruteForceKernelmmmmiPiS_(
	.param .u64 _Z16bruteForceKernelmmmmiPiS__param_0,
	.param .u64 _Z16bruteForceKernelmmmmiPiS__param_1,
	.param .u64 _Z16bruteForceKernelmmmmiPiS__param_2,
	.param .u64 _Z16bruteForceKernelmmmmiPiS__param_3,
	.param .u32 _Z16bruteForceKernelmmmmiPiS__param_4,
	.param .u64 .ptr .align 1 _Z16bruteForceKernelmmmmiPiS__param_5,
	.param .u64 .ptr .align 1 _Z16bruteForceKernelmmmmiPiS__param_6
)
{
	.local .align 16 .b8 	__local_depot0[32];
	.reg .b64 	%SP;
	.reg .b64 	%SPL;
	.reg .pred 	%p<25>;
	.reg .b16 	%rs<4>;
	.reg .b32 	%r<267>;
	.reg .b64 	%rd<190>;

	mov.u64 	%SPL, __local_depot0;
	ld.param.u64 	%rd184, [_Z16bruteForceKernelmmmmiPiS__param_0];
	ld.param.u64 	%rd185, [_Z16bruteForceKernelmmmmiPiS__param_1];
	ld.param.u32 	%r29, [_Z16bruteForceKernelmmmmiPiS__param_4];
	add.u64 	%rd1, %SPL, 0;
	mov.u32 	%r30, %ctaid.x;
	mov.u32 	%r31, %ntid.x;
	mov.u32 	%r32, %tid.x;
	mad.lo.s32 	%r261, %r30, %r31, %r32;
	setp.lt.s32 	%p1, %r29, 1;
	mov.b64 	%rd181, 1;
	@%p1 bra 	$L__BB0_7;
	ld.param.u32 	%r249, [_Z16bruteForceKernelmmmmiPiS__param_4];
	and.b32  	%r2, %r249, 3;
	setp.lt.u32 	%p2, %r249, 4;
	mov.b64 	%rd181, 1;
	@%p2 bra 	$L__BB0_4;
	ld.param.u32 	%r250, [_Z16bruteForceKernelmmmmiPiS__param_4];
	and.b32  	%r33, %r250, 2147483644;
	neg.s32 	%r258, %r33;
	mov.b64 	%rd181, 1;
$L__BB0_3:
	mul.lo.s64 	%rd181, %rd181, 104976;
	add.s32 	%r258, %r258, 4;
	setp.ne.s32 	%p3, %r258, 0;
	@%p3 bra 	$L__BB0_3;
$L__BB0_4:
	setp.eq.s32 	%p4, %r2, 0;
	@%p4 bra 	$L__BB0_7;
	neg.s32 	%r259, %r2;
$L__BB0_6:
	.pragma "nounroll";
	mul.lo.s64 	%rd181, %rd181, 18;
	add.s32 	%r259, %r259, 1;
	setp.ne.s32 	%p5, %r259, 0;
	@%p5 bra 	$L__BB0_6;
$L__BB0_7:
	cvt.u64.u32 	%rd40, %r261;
	setp.le.u64 	%p6, %rd181, %rd40;
	@%p6 bra 	$L__BB0_27;
	ld.param.u32 	%r251, [_Z16bruteForceKernelmmmmiPiS__param_4];
	setp.lt.s32 	%p7, %r251, 1;
	@%p7 bra 	$L__BB0_13;
	mov.b32 	%r260, 0;
	mov.u64 	%rd43, deviceMoves;
$L__BB0_10:
	mul.hi.u32 	%r35, %r261, 954437177;
	shr.u32 	%r36, %r35, 2;
	mul.lo.s32 	%r37, %r36, 18;
	sub.s32 	%r11, %r261, %r37;
	mul.wide.u32 	%rd41, %r260, 4;
	add.s64 	%rd11, %rd1, %rd41;
	st.local.u32 	[%rd11], %r11;
	setp.eq.s32 	%p8, %r260, 0;
	@%p8 bra 	$L__BB0_12;
	cvt.u16.u32 	%rs1, %r11;
	mul.lo.s16 	%rs2, %rs1, 171;
	shr.u16 	%rs3, %rs2, 9;
	cvt.u32.u16 	%r38, %rs3;
	ld.local.u32 	%r39, [%rd11+-4];
	mul.hi.s32 	%r40, %r39, 1431655766;
	shr.u32 	%r41, %r40, 31;
	add.s32 	%r42, %r40, %r41;
	setp.eq.s32 	%p9, %r42, %r38;
	@%p9 bra 	$L__BB0_27;
$L__BB0_12:
	ld.param.u32 	%r252, [_Z16bruteForceKernelmmmmiPiS__param_4];
	mul.wide.u32 	%rd42, %r11, 160;
	add.s64 	%rd44, %rd43, %rd42;
	ld.const.u32 	%r43, [%rd44+156];
	ld.const.u32 	%r44, [%rd44+152];
	ld.const.u32 	%r45, [%rd44+148];
	ld.const.u32 	%r46, [%rd44+144];
	ld.const.u32 	%r47, [%rd44+140];
	ld.const.u32 	%r48, [%rd44+136];
	ld.const.u32 	%r49, [%rd44+132];
	ld.const.u32 	%r50, [%rd44+128];
	ld.const.u32 	%r51, [%rd44+124];
	ld.const.u32 	%r52, [%rd44+120];
	ld.const.u32 	%r53, [%rd44+116];
	ld.const.u32 	%r54, [%rd44+112];
	ld.const.u32 	%r55, [%rd44+108];
	ld.const.u32 	%r56, [%rd44+104];
	ld.const.u32 	%r57, [%rd44+100];
	ld.const.u32 	%r58, [%rd44+96];
	ld.const.u32 	%r59, [%rd44+92];
	ld.const.u32 	%r60, [%rd44+88];
	ld.const.u32 	%r61, [%rd44+84];
	ld.const.u32 	%r62, [%rd44+80];
	ld.const.u32 	%r63, [%rd44+76];
	ld.const.u32 	%r64, [%rd44+72];
	ld.const.u32 	%r65, [%rd44+68];
	ld.const.u32 	%r66, [%rd44+64];
	ld.const.u32 	%r67, [%rd44+60];
	ld.const.u32 	%r68, [%rd44+56];
	ld.const.u32 	%r69, [%rd44+52];
	ld.const.u32 	%r70, [%rd44+48];
	ld.const.u32 	%r71, [%rd44+44];
	ld.const.u32 	%r72, [%rd44+40];
	ld.const.u32 	%r73, [%rd44+36];
	ld.const.u32 	%r74, [%rd44+32];
	ld.const.u32 	%r75, [%rd44+28];
	ld.const.u32 	%r76, [%rd44+24];
	ld.const.u32 	%r77, [%rd44+20];
	ld.const.u32 	%r78, [%rd44+16];
	ld.const.u32 	%r79, [%rd44+12];
	ld.const.u32 	%r80, [%rd44+8];
	ld.const.u32 	%r81, [%rd44+4];
	ld.const.u32 	%r82, [%rd44];
	and.b64  	%rd45, %rd184, 7;
	cvt.u32.u64 	%r83, %rd184;
	shr.u32 	%r84, %r83, 3;
	and.b32  	%r85, %r84, 3;
	add.s32 	%r86, %r74, %r85;
	mul.hi.s32 	%r87, %r86, 1431655766;
	shr.u32 	%r88, %r87, 31;
	add.s32 	%r89, %r87, %r88;
	mul.lo.s32 	%r90, %r89, 3;
	sub.s32 	%r91, %r86, %r90;
	mul.wide.s32 	%rd46, %r91, 8;
	or.b64  	%rd47, %rd46, %rd45;
	mul.lo.s32 	%r92, %r82, 5;
	shl.b64 	%rd48, %rd47, %r92;
	shr.u64 	%rd49, %rd184, 5;
	and.b64  	%rd50, %rd49, 7;
	cvt.u32.u64 	%r93, %rd49;
	shr.u32 	%r94, %r93, 3;
	and.b32  	%r95, %r94, 3;
	add.s32 	%r96, %r73, %r95;
	mul.hi.s32 	%r97, %r96, 1431655766;
	shr.u32 	%r98, %r97, 31;
	add.s32 	%r99, %r97, %r98;
	mul.lo.s32 	%r100, %r99, 3;
	sub.s32 	%r101, %r96, %r100;
	mul.wide.s32 	%rd51, %r101, 8;
	or.b64  	%rd52, %rd51, %rd50;
	mul.lo.s32 	%r102, %r81, 5;
	shl.b64 	%rd53, %rd52, %r102;
	or.b64  	%rd54, %rd53, %rd48;
	shr.u64 	%rd55, %rd184, 10;
	and.b64  	%rd56, %rd55, 7;
	cvt.u32.u64 	%r103, %rd55;
	shr.u32 	%r104, %r103, 3;
	and.b32  	%r105, %r104, 3;
	add.s32 	%r106, %r72, %r105;
	mul.hi.s32 	%r107, %r106, 1431655766;
	shr.u32 	%r108, %r107, 31;
	add.s32 	%r109, %r107, %r108;
	mul.lo.s32 	%r110, %r109, 3;
	sub.s32 	%r111, %r106, %r110;
	mul.wide.s32 	%rd57, %r111, 8;
	or.b64  	%rd58, %rd57, %rd56;
	mul.lo.s32 	%r112, %r80, 5;
	shl.b64 	%rd59, %rd58, %r112;
	or.b64  	%rd60, %rd59, %rd54;
	shr.u64 	%rd61, %rd184, 15;
	and.b64  	%rd62, %rd61, 7;
	cvt.u32.u64 	%r113, %rd61;
	shr.u32 	%r114, %r113, 3;
	and.b32  	%r115, %r114, 3;
	add.s32 	%r116, %r71, %r115;
	mul.hi.s32 	%r117, %r116, 1431655766;
	shr.u32 	%r118, %r117, 31;
	add.s32 	%r119, %r117, %r118;
	mul.lo.s32 	%r120, %r119, 3;
	sub.s32 	%r121, %r116, %r120;
	mul.wide.s32 	%rd63, %r121, 8;
	or.b64  	%rd64, %rd63, %rd62;
	mul.lo.s32 	%r122, %r79, 5;
	shl.b64 	%rd65, %rd64, %r122;
	or.b64  	%rd66, %rd65, %rd60;
	shr.u64 	%rd67, %rd184, 20;
	and.b64  	%rd68, %rd67, 7;
	cvt.u32.u64 	%r123, %rd67;
	shr.u32 	%r124, %r123, 3;
	and.b32  	%r125, %r124, 3;
	add.s32 	%r126, %r70, %r125;
	mul.hi.s32 	%r127, %r126, 1431655766;
	shr.u32 	%r128, %r127, 31;
	add.s32 	%r129, %r127, %r128;
	mul.lo.s32 	%r130, %r129, 3;
	sub.s32 	%r131, %r126, %r130;
	mul.wide.s32 	%rd69, %r131, 8;
	or.b64  	%rd70, %rd69, %rd68;
	mul.lo.s32 	%r132, %r78, 5;
	shl.b64 	%rd71, %rd70, %r132;
	or.b64  	%rd72, %rd71, %rd66;
	shr.u64 	%rd73, %rd184, 25;
	and.b64  	%rd74, %rd73, 7;
	cvt.u32.u64 	%r133, %rd73;
	shr.u32 	%r134, %r133, 3;
	and.b32  	%r135, %r134, 3;
	add.s32 	%r136, %r69, %r135;
	mul.hi.s32 	%r137, %r136, 1431655766;
	shr.u32 	%r138, %r137, 31;
	add.s32 	%r139, %r137, %r138;
	mul.lo.s32 	%r140, %r139, 3;
	sub.s32 	%r141, %r136, %r140;
	mul.wide.s32 	%rd75, %r141, 8;
	or.b64  	%rd76, %rd75, %rd74;
	mul.lo.s32 	%r142, %r77, 5;
	shl.b64 	%rd77, %rd76, %r142;
	or.b64  	%rd78, %rd77, %rd72;
	shr.u64 	%rd79, %rd184, 30;
	and.b64  	%rd80, %rd79, 7;
	cvt.u32.u64 	%r143, %rd79;
	shr.u32 	%r144, %r143, 3;
	and.b32  	%r145, %r144, 3;
	add.s32 	%r146, %r68, %r145;
	mul.hi.s32 	%r147, %r146, 1431655766;
	shr.u32 	%r148, %r147, 31;
	add.s32 	%r149, %r147, %r148;
	mul.lo.s32 	%r150, %r149, 3;
	sub.s32 	%r151, %r146, %r150;
	mul.wide.s32 	%rd81, %r151, 8;
	or.b64  	%rd82, %rd81, %rd80;
	mul.lo.s32 	%r152, %r76, 5;
	shl.b64 	%rd83, %rd82, %r152;
	or.b64  	%rd84, %rd83, %rd78;
	shr.u64 	%rd85, %rd184, 35;
	and.b64  	%rd86, %rd85, 7;
	shr.u64 	%rd87, %rd184, 38;
	cvt.u32.u64 	%r153, %rd87;
	and.b32  	%r154, %r153, 3;
	add.s32 	%r155, %r67, %r154;
	mul.hi.s32 	%r156, %r155, 1431655766;
	shr.u32 	%r157, %r156, 31;
	add.s32 	%r158, %r156, %r157;
	mul.lo.s32 	%r159, %r158, 3;
	sub.s32 	%r160, %r155, %r159;
	mul.wide.s32 	%rd88, %r160, 8;
	or.b64  	%rd89, %rd88, %rd86;
	mul.lo.s32 	%r161, %r75, 5;
	shl.b64 	%rd90, %rd89, %r161;
	or.b64  	%rd184, %rd90, %rd84;
	and.b64  	%rd91, %rd185, 15;
	cvt.u32.u64 	%r162, %rd185;
	shr.u32 	%r163, %r162, 4;
	and.b32  	%r164, %r163, 1;
	xor.b32  	%r165, %r54, %r164;
	mul.wide.s32 	%rd92, %r165, 16;
	or.b64  	%rd93, %rd92, %rd91;
	mul.lo.s32 	%r166, %r66, 5;
	shl.b64 	%rd94, %rd93, %r166;
	shr.u64 	%rd95, %rd185, 5;
	and.b64  	%rd96, %rd95, 15;
	cvt.u32.u64 	%r167, %rd95;
	shr.u32 	%r168, %r167, 4;
	and.b32  	%r169, %r168, 1;
	xor.b32  	%r170, %r53, %r169;
	mul.wide.s32 	%rd97, %r170, 16;
	or.b64  	%rd98, %rd97, %rd96;
	mul.lo.s32 	%r171, %r65, 5;
	shl.b64 	%rd99, %rd98, %r171;
	or.b64  	%rd100, %rd99, %rd94;
	shr.u64 	%rd101, %rd185, 10;
	and.b64  	%rd102, %rd101, 15;
	cvt.u32.u64 	%r172, %rd101;
	shr.u32 	%r173, %r172, 4;
	and.b32  	%r174, %r173, 1;
	xor.b32  	%r175, %r52, %r174;
	mul.wide.s32 	%rd103, %r175, 16;
	or.b64  	%rd104, %rd103, %rd102;
	mul.lo.s32 	%r176, %r64, 5;
	shl.b64 	%rd105, %rd104, %r176;
	or.b64  	%rd106, %rd105, %rd100;
	shr.u64 	%rd107, %rd185, 15;
	and.b64  	%rd108, %rd107, 15;
	cvt.u32.u64 	%r177, %rd107;
	shr.u32 	%r178, %r177, 4;
	and.b32  	%r179, %r178, 1;
	xor.b32  	%r180, %r51, %r179;
	mul.wide.s32 	%rd109, %r180, 16;
	or.b64  	%rd110, %rd109, %rd108;
	mul.lo.s32 	%r181, %r63, 5;
	shl.b64 	%rd111, %rd110, %r181;
	or.b64  	%rd112, %rd111, %rd106;
	shr.u64 	%rd113, %rd185, 20;
	and.b64  	%rd114, %rd113, 15;
	cvt.u32.u64 	%r182, %rd113;
	shr.u32 	%r183, %r182, 4;
	and.b32  	%r184, %r183, 1;
	xor.b32  	%r185, %r50, %r184;
	mul.wide.s32 	%rd115, %r185, 16;
	or.b64  	%rd116, %rd115, %rd114;
	mul.lo.s32 	%r186, %r62, 5;
	shl.b64 	%rd117, %rd116, %r186;
	or.b64  	%rd118, %rd117, %rd112;
	shr.u64 	%rd119, %rd185, 25;
	and.b64  	%rd120, %rd119, 15;
	cvt.u32.u64 	%r187, %rd119;
	shr.u32 	%r188, %r187, 4;
	and.b32  	%r189, %r188, 1;
	xor.b32  	%r190, %r49, %r189;
	mul.wide.s32 	%rd121, %r190, 16;
	or.b64  	%rd122, %rd121, %rd120;
	mul.lo.s32 	%r191, %r61, 5;
	shl.b64 	%rd123, %rd122, %r191;
	or.b64  	%rd124, %rd123, %rd118;
	shr.u64 	%rd125, %rd185, 30;
	and.b64  	%rd126, %rd125, 15;
	cvt.u32.u64 	%r192, %rd125;
	shr.u32 	%r193, %r192, 4;
	and.b32  	%r194, %r193, 1;
	xor.b32  	%r195, %r48, %r194;
	mul.wide.s32 	%rd127, %r195, 16;
	or.b64  	%rd128, %rd127, %rd126;
	mul.lo.s32 	%r196, %r60, 5;
	shl.b64 	%rd129, %rd128, %r196;
	or.b64  	%rd130, %rd129, %rd124;
	shr.u64 	%rd131, %rd185, 35;
	and.b64  	%rd132, %rd131, 15;
	shr.u64 	%rd133, %rd185, 39;
	cvt.u32.u64 	%r197, %rd133;
	and.b32  	%r198, %r197, 1;
	xor.b32  	%r199, %r47, %r198;
	mul.wide.s32 	%rd134, %r199, 16;
	or.b64  	%rd135, %rd134, %rd132;
	mul.lo.s32 	%r200, %r59, 5;
	shl.b64 	%rd136, %rd135, %r200;
	or.b64  	%rd137, %rd136, %rd130;
	shr.u64 	%rd138, %rd185, 40;
	and.b64  	%rd139, %rd138, 15;
	shr.u64 	%rd140, %rd185, 44;
	cvt.u32.u64 	%r201, %rd140;
	and.b32  	%r202, %r201, 1;
	xor.b32  	%r203, %r46, %r202;
	mul.wide.s32 	%rd141, %r203, 16;
	or.b64  	%rd142, %rd141, %rd139;
	mul.lo.s32 	%r204, %r58, 5;
	shl.b64 	%rd143, %rd142, %r204;
	or.b64  	%rd144, %rd143, %rd137;
	shr.u64 	%rd145, %rd185, 45;
	and.b64  	%rd146, %rd145, 15;
	shr.u64 	%rd147, %rd185, 49;
	cvt.u32.u64 	%r205, %rd147;
	and.b32  	%r206, %r205, 1;
	xor.b32  	%r207, %r45, %r206;
	mul.wide.s32 	%rd148, %r207, 16;
	or.b64  	%rd149, %rd148, %rd146;
	mul.lo.s32 	%r208, %r57, 5;
	shl.b64 	%rd150, %rd149, %r208;
	or.b64  	%rd151, %rd150, %rd144;
	shr.u64 	%rd152, %rd185, 50;
	and.b64  	%rd153, %rd152, 15;
	shr.u64 	%rd154, %rd185, 54;
	cvt.u32.u64 	%r209, %rd154;
	and.b32  	%r210, %r209, 1;
	xor.b32  	%r211, %r44, %r210;
	mul.wide.s32 	%rd155, %r211, 16;
	or.b64  	%rd156, %rd155, %rd153;
	mul.lo.s32 	%r212, %r56, 5;
	shl.b64 	%rd157, %rd156, %r212;
	or.b64  	%rd158, %rd157, %rd151;
	shr.u64 	%rd159, %rd185, 55;
	and.b64  	%rd160, %rd159, 15;
	shr.u64 	%rd161, %rd185, 59;
	cvt.u32.u64 	%r213, %rd161;
	and.b32  	%r214, %r213, 1;
	xor.b32  	%r215, %r43, %r214;
	mul.wide.s32 	%rd162, %r215, 16;
	or.b64  	%rd163, %rd162, %rd160;
	mul.lo.s32 	%r216, %r55, 5;
	shl.b64 	%rd164, %rd163, %r216;
	or.b64  	%rd185, %rd164, %rd158;
	add.s32 	%r260, %r260, 1;
	setp.ne.s32 	%p10, %r260, %r252;
	mul.hi.u32 	%r217, %r261, 954437177;
	shr.u32 	%r261, %r217, 2;
	@%p10 bra 	$L__BB0_10;
$L__BB0_13:
	ld.param.u64 	%rd174, [_Z16bruteForceKernelmmmmiPiS__param_3];
	ld.param.u64 	%rd173, [_Z16bruteForceKernelmmmmiPiS__param_2];
	setp.ne.s64 	%p11, %rd184, %rd173;
	setp.ne.s64 	%p12, %rd185, %rd174;
	or.pred  	%p13, %p11, %p12;
	@%p13 bra 	$L__BB0_27;
	ld.param.u64 	%rd176, [_Z16bruteForceKernelmmmmiPiS__param_6];
	ld.param.u32 	%r253, [_Z16bruteForceKernelmmmmiPiS__param_4];
	setp.lt.s32 	%p14, %r253, 1;
	cvta.to.global.u64 	%rd165, %rd176;
	atom.global.exch.b32 	%r218, [%rd165], 1;
	setp.ne.s32 	%p15, %r218, 0;
	or.pred  	%p16, %p15, %p14;
	@%p16 bra 	$L__BB0_27;
	ld.param.u64 	%rd175, [_Z16bruteForceKernelmmmmiPiS__param_5];
	ld.param.u32 	%r254, [_Z16bruteForceKernelmmmmiPiS__param_4];
	cvta.to.global.u64 	%rd16, %rd175;
	and.b32  	%r14, %r254, 15;
	setp.lt.u32 	%p17, %r254, 16;
	mov.b32 	%r264, 0;
	@%p17 bra 	$L__BB0_18;
	ld.param.u32 	%r255, [_Z16bruteForceKernelmmmmiPiS__param_4];
	and.b32  	%r264, %r255, 2147483632;
	neg.s32 	%r262, %r264;
	add.s64 	%rd187, %rd1, 32;
	add.s64 	%rd186, %rd16, 32;
$L__BB0_17:
	.pragma "nounroll";
	ld.local.v4.u32 	{%r220, %r221, %r222, %r223}, [%rd187+-32];
	st.global.u32 	[%rd186+-32], %r220;
	st.global.u32 	[%rd186+-28], %r221;
	st.global.u32 	[%rd186+-24], %r222;
	st.global.u32 	[%rd186+-20], %r223;
	ld.local.v4.u32 	{%r224, %r225, %r226, %r227}, [%rd187+-16];
	st.global.u32 	[%rd186+-16], %r224;
	st.global.u32 	[%rd186+-12], %r225;
	st.global.u32 	[%rd186+-8], %r226;
	st.global.u32 	[%rd186+-4], %r227;
	ld.local.v4.u32 	{%r228, %r229, %r230, %r231}, [%rd187];
	st.global.u32 	[%rd186], %r228;
	st.global.u32 	[%rd186+4], %r229;
	st.global.u32 	[%rd186+8], %r230;
	st.global.u32 	[%rd186+12], %r231;
	ld.local.v4.u32 	{%r232, %r233, %r234, %r235}, [%rd187+16];
	st.global.u32 	[%rd186+16], %r232;
	st.global.u32 	[%rd186+20], %r233;
	st.global.u32 	[%rd186+24], %r234;
	st.global.u32 	[%rd186+28], %r235;
	add.s32 	%r262, %r262, 16;
	add.s64 	%rd187, %rd187, 64;
	add.s64 	%rd186, %rd186, 64;
	setp.ne.s32 	%p18, %r262, 0;
	@%p18 bra 	$L__BB0_17;
$L__BB0_18:
	setp.eq.s32 	%p19, %r14, 0;
	@%p19 bra 	$L__BB0_27;
	ld.param.u32 	%r256, [_Z16bruteForceKernelmmmmiPiS__param_4];
	and.b32  	%r20, %r256, 7;
	setp.lt.u32 	%p20, %r14, 8;
	@%p20 bra 	$L__BB0_21;
	mul.wide.u32 	%rd166, %r264, 4;
	add.s64 	%rd167, %rd1, %rd166;
	ld.local.u32 	%r236, [%rd167];
	add.s64 	%rd168, %rd16, %rd166;
	st.global.u32 	[%rd168], %r236;
	ld.local.u32 	%r237, [%rd167+4];
	st.global.u32 	[%rd168+4], %r237;
	ld.local.u32 	%r238, [%rd167+8];
	st.global.u32 	[%rd168+8], %r238;
	ld.local.u32 	%r239, [%rd167+12];
	st.global.u32 	[%rd168+12], %r239;
	ld.local.u32 	%r240, [%rd167+16];
	st.global.u32 	[%rd168+16], %r240;
	ld.local.u32 	%r241, [%rd167+20];
	st.global.u32 	[%rd168+20], %r241;
	ld.local.u32 	%r242, [%rd167+24];
	st.global.u32 	[%rd168+24], %r242;
	ld.local.u32 	%r243, [%rd167+28];
	st.global.u32 	[%rd168+28], %r243;
	add.s32 	%r264, %r264, 8;
$L__BB0_21:
	setp.eq.s32 	%p21, %r20, 0;
	@%p21 bra 	$L__BB0_27;
	ld.param.u32 	%r257, [_Z16bruteForceKernelmmmmiPiS__param_4];
	and.b32  	%r23, %r257, 3;
	setp.lt.u32 	%p22, %r20, 4;
	@%p22 bra 	$L__BB0_24;
	mul.wide.u32 	%rd169, %r264, 4;
	add.s64 	%rd170, %rd1, %rd169;
	ld.local.u32 	%r244, [%rd170];
	add.s64 	%rd171, %rd16, %rd169;
	st.global.u32 	[%rd171], %r244;
	ld.local.u32 	%r245, [%rd170+4];
	st.global.u32 	[%rd171+4], %r245;
	ld.local.u32 	%r246, [%rd170+8];
	st.global.u32 	[%rd171+8], %r246;
	ld.local.u32 	%r247, [%rd170+12];
	st.global.u32 	[%rd171+12], %r247;
	add.s32 	%r264, %r264, 4;
$L__BB0_24:
	setp.eq.s32 	%p23, %r23, 0;
	@%p23 bra 	$L__BB0_27;
	mul.wide.u32 	%rd172, %r264, 4;
	add.s64 	%rd189, %rd16, %rd172;
	add.s64 	%rd188, %rd1, %rd172;
	neg.s32 	%r266, %r23;
$L__BB0_26:
	.pragma "nounroll";
	ld.local.u32 	%r248, [%rd188];
	st.global.u32 	[%rd189], %r248;
	add.s64 	%rd189, %rd189, 4;
	add.s64 	%rd188, %rd188, 4;
	add.s32 	%r266, %r266, 1;
	setp.ne.s32 	%p24, %r266, 0;
	@%p24 bra 	$L__BB0_26;
$L__BB0_27:
	ret;

}


// ===== COMPILED SASS (sm_100) =====

	.target	sm_100

	.elftype	@"ET_EXEC"


//--------------------- .note.nv.tkinfo           --------------------------
	.section	.note.nv.tkinfo,"",@"SHT_NOTE"
	.sectionflags	@"SHF_NOTE_NV_TKINFO"
	.tkinfo
        /*0018*/ 	.word	0x00000002
        /*0030*/ 	.string	""
        /*0030*/ 	.string	"ptxas"
        /*0030*/ 	.string	"Cuda compilation tools, release 13.0, V13.0.88"
        /*0030*/ 	.string	"Build cuda_13.0.r13.0/compiler.36424714_0"
        /*0030*/ 	.string	"-arch sm_100 -m 64 "



//--------------------- .note.nv.cuinfo           --------------------------
	.section	.note.nv.cuinfo,"",@"SHT_NOTE"
	.sectionflags	@"SHF_NOTE_NV_CUINFO"
        /*0018*/ 	.short	0x0002
        /*001a*/ 	.short	0x0064
        /*001c*/ 	.short	0x0082
	.zero		2


//--------------------- .nv.info                  --------------------------
	.section	.nv.info,"",@"SHT_CUDA_INFO"
	.align	4


	//----- nvinfo : EIATTR_REGCOUNT
	.align		4
        /*0000*/ 	.byte	0x04, 0x2f
        /*0002*/ 	.short	(.L_2 - .L_1)
	.align		4
.L_1:
        /*0004*/ 	.word	index@(_Z16bruteForceKernelmmmmiPiS_)
        /*0008*/ 	.word	0x00000020


	//----- nvinfo : EIATTR_FRAME_SIZE
	.align		4
.L_2:
        /*000c*/ 	.byte	0x04, 0x11
        /*000e*/ 	.short	(.L_4 - .L_3)
	.align		4
.L_3:
        /*0010*/ 	.word	index@(_Z16bruteForceKernelmmmmiPiS_)
        /*0014*/ 	.word	0x00000020


	//----- nvinfo : EIATTR_MIN_STACK_SIZE
	.align		4
.L_4:
        /*0018*/ 	.byte	0x04, 0x12
        /*001a*/ 	.short	(.L_6 - .L_5)
	.align		4
.L_5:
        /*001c*/ 	.word	index@(_Z16bruteForceKernelmmmmiPiS_)
        /*0020*/ 	.word	0x00000020
.L_6:


//--------------------- .nv.compat                --------------------------
	.section	.nv.compat,"",@"SHT_CUDA_COMPAT_INFO"
	.align	4
        /*0000*/ 	.byte	0x02, 0x09, 0x00, 0x00, 0x02, 0x02, 0x01, 0x00, 0x02, 0x05, 0x05, 0x00, 0x03, 0x07, 0x01, 0x01
        /*0010*/ 	.byte	0x02, 0x03, 0x00, 0x00, 0x02, 0x06, 0x01, 0x00, 0x04, 0x0b, 0x08, 0x00, 0x09, 0x00, 0x00, 0x00
        /*0020*/ 	.byte	0x00, 0x00, 0x00, 0x00


//--------------------- .nv.info._Z16bruteForceKernelmmmmiPiS_ --------------------------
	.section	.nv.info._Z16bruteForceKernelmmmmiPiS_,"",@"SHT_CUDA_INFO"
	.sectionflags	@""
	.align	4


	//----- nvinfo : EIATTR_CUDA_API_VERSION
	.align		4
        /*0000*/ 	.byte	0x04, 0x37
        /*0002*/ 	.short	(.L_8 - .L_7)
.L_7:
        /*0004*/ 	.word	0x00000082


	//----- nvinfo : EIATTR_KPARAM_INFO
	.align		4
.L_8:
        /*0008*/ 	.byte	0x04, 0x17
        /*000a*/ 	.short	(.L_10 - .L_9)
.L_9:
        /*000c*/ 	.word	0x00000000
        /*0010*/ 	.short	0x0006
        /*0012*/ 	.short	0x0030
        /*0014*/ 	.byte	0x00, 0xf5, 0x21, 0x00


	//----- nvinfo : EIATTR_KPARAM_INFO
	.align		4
.L_10:
        /*0018*/ 	.byte	0x04, 0x17
        /*001a*/ 	.short	(.L_12 - .L_11)
.L_11:
        /*001c*/ 	.word	0x00000000
        /*0020*/ 	.short	0x0005
        /*0022*/ 	.short	0x0028
        /*0024*/ 	.byte	0x00, 0xf5, 0x21, 0x00


	//----- nvinfo : EIATTR_KPARAM_INFO
	.align		4
.L_12:
        /*0028*/ 	.byte	0x04, 0x17
        /*002a*/ 	.short	(.L_14 - .L_13)
.L_13:
        /*002c*/ 	.word	0x00000000
        /*0030*/ 	.short	0x0004
        /*0032*/ 	.short	0x0020
        /*0034*/ 	.byte	0x00, 0xf0, 0x11, 0x00


	//----- nvinfo : EIATTR_KPARAM_INFO
	.align		4
.L_14:
        /*0038*/ 	.byte	0x04, 0x17
        /*003a*/ 	.short	(.L_16 - .L_15)
.L_15:
        /*003c*/ 	.word	0x00000000
        /*0040*/ 	.short	0x0003
        /*0042*/ 	.short	0x0018
        /*0044*/ 	.byte	0x00, 0xf0, 0x21, 0x00


	//----- nvinfo : EIATTR_KPARAM_INFO
	.align		4
.L_16:
        /*0048*/ 	.byte	0x04, 0x17
        /*004a*/ 	.short	(.L_18 - .L_17)
.L_17:
        /*004c*/ 	.word	0x00000000
        /*0050*/ 	.short	0x0002
        /*0052*/ 	.short	0x0010
        /*0054*/ 	.byte	0x00, 0xf0, 0x21, 0x00


	//----- nvinfo : EIATTR_KPARAM_INFO
	.align		4
.L_18:
        /*0058*/ 	.byte	0x04, 0x17
        /*005a*/ 	.short	(.L_20 - .L_19)
.L_19:
        /*005c*/ 	.word	0x00000000
        /*0060*/ 	.short	0x0001
        /*0062*/ 	.short	0x0008
        /*0064*/ 	.byte	0x00, 0xf0, 0x21, 0x00


	//----- nvinfo : EIATTR_KPARAM_INFO
	.align		4
.L_20:
        /*0068*/ 	.byte	0x04, 0x17
        /*006a*/ 	.short	(.L_22 - .L_21)
.L_21:
        /*006c*/ 	.word	0x00000000
        /*0070*/ 	.short	0x0000
        /*0072*/ 	.short	0x0000
        /*0074*/ 	.byte	0x00, 0xf0, 0x21, 0x00


	//----- nvinfo : EIATTR_SPARSE_MMA_MASK
	.align		4
.L_22:
        /*0078*/ 	.byte	0x03, 0x50
        /*007a*/ 	.short	0x0000


	//----- nvinfo : EIATTR_MAXREG_COUNT
	.align		4
        /*007c*/ 	.byte	0x03, 0x1b
        /*007e*/ 	.short	0x00ff


	//----- nvinfo : EIATTR_MERCURY_ISA_VERSION
	.align		4
        /*0080*/ 	.byte	0x03, 0x5f
        /*0082*/ 	.short	0x0101


	//----- nvinfo : EIATTR_VRC_CTA_INIT_COUNT
	.align		4
        /*0084*/ 	.byte	0x02, 0x4a
	.zero		1
	.zero		1


	//----- nvinfo : EIATTR_EXIT_INSTR_OFFSETS
	.align		4
        /*0088*/ 	.byte	0x04, 0x1c
        /*008a*/ 	.short	(.L_24 - .L_23)


	//   ....[0]....
.L_23:
        /*008c*/ 	.word	0x000004c0


	//   ....[1]....
        /*0090*/ 	.word	0x000005f0


	//   ....[2]....
        /*0094*/ 	.word	0x00001510


	//   ....[3]....
        /*0098*/ 	.word	0x00001580


	//   ....[4]....
        /*009c*/ 	.word	0x00001820


	//   ....[5]....
        /*00a0*/ 	.word	0x00001950


	//   ....[6]....
        /*00a4*/ 	.word	0x00001a30


	//   ....[7]....
        /*00a8*/ 	.word	0x00001b00


	//----- nvinfo : EIATTR_CBANK_PARAM_SIZE
	.align		4
.L_24:
        /*00ac*/ 	.byte	0x03, 0x19
        /*00ae*/ 	.short	0x0038


	//----- nvinfo : EIATTR_PARAM_CBANK
	.align		4
        /*00b0*/ 	.byte	0x04, 0x0a
        /*00b2*/ 	.short	(.L_26 - .L_25)
	.align		4
.L_25:
        /*00b4*/ 	.word	index@(.nv.constant0._Z16bruteForceKernelmmmmiPiS_)
        /*00b8*/ 	.short	0x0380
        /*00ba*/ 	.short	0x0038


	//----- nvinfo : EIATTR_SW_WAR
	.align		4
.L_26:
        /*00bc*/ 	.byte	0x04, 0x36
        /*00be*/ 	.short	(.L_28 - .L_27)
.L_27:
        /*00c0*/ 	.word	0x00000008
.L_28:


//--------------------- .nv.callgraph             --------------------------
	.section	.nv.callgraph,"",@"SHT_CUDA_CALLGRAPH"
	.align	4
	.sectionentsize	8
	.align		4
        /*0000*/ 	.word	0x00000000
	.align		4
        /*0004*/ 	.word	0xffffffff
	.align		4
        /*0008*/ 	.word	0x00000000
	.align		4
        /*000c*/ 	.word	0xfffffffe
	.align		4
        /*0010*/ 	.word	0x00000000
	.align		4
        /*0014*/ 	.word	0xfffffffd
	.align		4
        /*0018*/ 	.word	0x00000000
	.align		4
        /*001c*/ 	.word	0xfffffffc


//--------------------- .nv.constant3             --------------------------
	.section	.nv.constant3,"a",@progbits
	.align	4
.nv.constant3:
	.type		deviceMoves,@object
	.size		deviceMoves,(.L_0 - deviceMoves)
deviceMoves:
	.zero		2880
.L_0:


//--------------------- .text._Z16bruteForceKernelmmmmiPiS_ --------------------------
	.section	.text._Z16bruteForceKernelmmmmiPiS_,"ax",@progbits
	.align	128
        .global         _Z16bruteForceKernelmmmmiPiS_
        .type           _Z16bruteForceKernelmmmmiPiS_,@function
        .size           _Z16bruteForceKernelmmmmiPiS_,(.L_x_16 - _Z16bruteForceKernelmmmmiPiS_)
        .other          _Z16bruteForceKernelmmmmiPiS_,@"STO_CUDA_ENTRY STV_DEFAULT"
_Z16bruteForceKernelmmmmiPiS_:
.text._Z16bruteForceKernelmmmmiPiS_:
[----:B------:R-:W0:Y:S01]  /*0000*/  LDC R1, c[0x0][0x37c] ;  /* 0x0000df00ff017b82 */ /* 0x000e220000000800 */
[----:B------:R-:W1:Y:S01]  /*0010*/  LDCU UR5, c[0x0][0x3a0] ;  /* 0x00007400ff0577ac */ /* 0x000e620008000800 */
[----:B------:R-:W2:Y:S06]  /*0020*/  S2R R0, SR_TID.X ;  /* 0x0000000000007919 */ /* 0x000eac0000002100 */
[----:B------:R-:W2:Y:S01]  /*0030*/  S2UR UR4, SR_CTAID.X ;  /* 0x00000000000479c3 */ /* 0x000ea20000002500 */
[----:B0-----:R-:W-:Y:S01]  /*0040*/  VIADD R1, R1, 0xffffffe0 ;  /* 0xffffffe001017836 */ /* 0x001fe20000000000 */
[----:B------:R-:W0:Y:S01]  /*0050*/  LDCU.64 UR6, c[0x0][0x380] ;  /* 0x00007000ff0677ac */ /* 0x000e220008000a00 */
[----:B------:R-:W3:Y:S05]  /*0060*/  LDCU.64 UR8, c[0x0][0x388] ;  /* 0x00007100ff0877ac */ /* 0x000eea0008000a00 */
[----:B------:R-:W2:Y:S01]  /*0070*/  LDC R7, c[0x0][0x360] ;  /* 0x0000d800ff077b82 */ /* 0x000ea20000000800 */
[----:B-1----:R-:W-:Y:S01]  /*0080*/  IMAD.U32 R9, RZ, RZ, UR5 ;  /* 0x00000005ff097e24 */ /* 0x002fe2000f8e00ff */
[----:B------:R-:W-:Y:S01]  /*0090*/  UMOV UR5, 0x1 ;  /* 0x0000000100057882 */ /* 0x000fe20000000000 */
[----:B0-----:R-:W-:-:S03]  /*00a0*/  IMAD.U32 R18, RZ, RZ, UR6 ;  /* 0x00000006ff127e24 */ /* 0x001fc6000f8e00ff */
[----:B------:R-:W-:Y:S01]  /*00b0*/  ISETP.GE.AND P1, PT, R9, 0x1, PT ;  /* 0x000000010900780c */ /* 0x000fe20003f26270 */
[----:B------:R-:W-:Y:S02]  /*00c0*/  IMAD.U32 R5, RZ, RZ, UR7 ;  /* 0x00000007ff057e24 */ /* 0x000fe4000f8e00ff */
[----:B---3--:R-:W-:Y:S02]  /*00d0*/  IMAD.U32 R6, RZ, RZ, UR8 ;  /* 0x00000008ff067e24 */ /* 0x008fe4000f8e00ff */
[----:B------:R-:W-:Y:S02]  /*00e0*/  IMAD.U32 R3, RZ, RZ, UR9 ;  /* 0x00000009ff037e24 */ /* 0x000fe4000f8e00ff */
[----:B--2---:R-:W-:Y:S01]  /*00f0*/  IMAD R7, R7, UR4, R0 ;  /* 0x0000000407077c24 */ /* 0x004fe2000f8e0200 */
[----:B------:R-:W-:-:S05]  /*0100*/  UMOV UR4, URZ ;  /* 0x000000ff00047c82 */ /* 0x000fca0008000000 */
[----:B------:R-:W-:Y:S05]  /*0110*/  @!P1 BRA `(.L_x_0) ;  /* 0x0000000000dc9947 */ /* 0x000fea0003800000 */
[C---:B------:R-:W-:Y:S01]  /*0120*/  ISETP.GE.U32.AND P0, PT, R9.reuse, 0x4, PT ;  /* 0x000000040900780c */ /* 0x040fe20003f06070 */
[----:B------:R-:W-:Y:S01]  /*0130*/  UMOV UR5, 0x1 ;  /* 0x0000000100057882 */ /* 0x000fe20000000000 */
[----:B------:R-:W-:Y:S01]  /*0140*/  UMOV UR4, URZ ;  /* 0x000000ff00047c82 */ /* 0x000fe20008000000 */
[----:B------:R-:W-:-:S10]  /*0150*/  LOP3.LUT R0, R9, 0x3, RZ, 0xc0, !PT ;  /* 0x0000000309007812 */ /* 0x000fd400078ec0ff */
[----:B------:R-:W-:Y:S05]  /*0160*/  @!P0 BRA `(.L_x_1) ;  /* 0x0000000000a08947 */ /* 0x000fea0003800000 */
[----:B------:R-:W-:Y:S01]  /*0170*/  LOP3.LUT R2, R9, 0x7ffffffc, RZ, 0xc0, !PT ;  /* 0x7ffffffc09027812 */ /* 0x000fe200078ec0ff */
[----:B------:R-:W-:Y:S01]  /*0180*/  UMOV UR5, 0x1 ;  /* 0x0000000100057882 */ /* 0x000fe20000000000 */
[----:B------:R-:W-:-:S03]  /*0190*/  UMOV UR4, URZ ;  /* 0x000000ff00047c82 */ /* 0x000fc60008000000 */
[----:B------:R-:W-:-:S05]  /*01a0*/  IMAD.MOV R2, RZ, RZ, -R2 ;  /* 0x000000ffff027224 */ /* 0x000fca00078e0a02 */
[----:B------:R-:W-:-:S13]  /*01b0*/  ISETP.GE.AND P0, PT, R2, RZ, PT ;  /* 0x000000ff0200720c */ /* 0x000fda0003f06270 */
[----:B------:R-:W-:Y:S05]  /*01c0*/  @P0 BRA `(.L_x_2) ;  /* 0x00000000006c0947 */ /* 0x000fea0003800000 */
[----:B------:R-:W-:Y:S01]  /*01d0*/  IMAD.MOV R4, RZ, RZ, -R2 ;  /* 0x000000ffff047224 */ /* 0x000fe200078e0a02 */
[----:B------:R-:W-:-:S04]  /*01e0*/  PLOP3.LUT P0, PT, PT, PT, PT, 0x80, 0x8 ;  /* 0x000000000008781c */ /* 0x000fc80003f0f070 */
[----:B------:R-:W-:-:S13]  /*01f0*/  ISETP.GT.AND P2, PT, R4, 0xc, PT ;  /* 0x0000000c0400780c */ /* 0x000fda0003f44270 */
[----:B------:R-:W-:Y:S05]  /*0200*/  @!P2 BRA `(.L_x_3) ;  /* 0x000000000024a947 */ /* 0x000fea0003800000 */
[----:B------:R-:W-:-:S13]  /*0210*/  PLOP3.LUT P0, PT, PT, PT, PT, 0x8, 0x80 ;  /* 0x000000000080781c */ /* 0x000fda0003f0e170 */
.L_x_4:
[----:B------:R-:W-:Y:S01]  /*0220*/  VIADD R2, R2, 0x10 ;  /* 0x0000001002027836 */ /* 0x000fe20000000000 */
[----:B------:R-:W-:Y:S02]  /*0230*/  UIMAD UR4, UR4, 0x3e810000, URZ ;  /* 0x3e810000040478a4 */ /* 0x000fe4000f8e02ff */
[----:B------:R-:W-:Y:S02]  /*0240*/  UIMAD.WIDE.U32 UR6, UR5, 0x3e810000, URZ ;  /* 0x3e810000050678a5 */ /* 0x000fe4000f8e00ff */
[----:B------:R-:W-:Y:S01]  /*0250*/  ISETP.GE.AND P2, PT, R2, -0xc, PT ;  /* 0xfffffff40200780c */ /* 0x000fe20003f46270 */
[----:B------:R-:W-:-:S04]  /*0260*/  UIMAD UR4, UR5, -0x6ab01de2, UR4 ;  /* 0x954fe21e050478a4 */ /* 0x000fc8000f8e0204 */
[----:B------:R-:W-:Y:S01]  /*0270*/  UIADD3 UR4, UPT, UPT, UR7, UR4, URZ ;  /* 0x0000000407047290 */ /* 0x000fe2000fffe0ff */
[----:B------:R-:W-:-:S07]  /*0280*/  UMOV UR5, UR6 ;  /* 0x0000000600057c82 */ /* 0x000fce0008000000 */
[----:B------:R-:W-:Y:S05]  /*0290*/  @!P2 BRA `(.L_x_4) ;  /* 0xfffffffc00e0a947 */ /* 0x000fea000383ffff */
.L_x_3:
[----:B------:R-:W-:-:S05]  /*02a0*/  IMAD.MOV R4, RZ, RZ, -R2 ;  /* 0x000000ffff047224 */ /* 0x000fca00078e0a02 */
[----:B------:R-:W-:-:S13]  /*02b0*/  ISETP.GT.AND P2, PT, R4, 0x4, PT ;  /* 0x000000040400780c */ /* 0x000fda0003f44270 */
[----:B------:R-:W-:Y:S05]  /*02c0*/  @!P2 BRA `(.L_x_5) ;  /* 0x000000000024a947 */ /* 0x000fea0003800000 */
[----:B------:R-:W-:Y:S01]  /*02d0*/  UIMAD.WIDE.U32 UR6, UR5, 0x19a10, URZ ;  /* 0x00019a10050678a5 */ /* 0x000fe2000f8e00ff */
[----:B------:R-:W-:Y:S01]  /*02e0*/  PLOP3.LUT P0, PT, PT, PT, PT, 0x8, 0x80 ;  /* 0x000000000080781c */ /* 0x000fe20003f0e170 */
[----:B------:R-:W-:Y:S01]  /*02f0*/  UIMAD UR4, UR4, 0x19a10, URZ ;  /* 0x00019a10040478a4 */ /* 0x000fe2000f8e02ff */
[----:B------:R-:W-:-:S03]  /*0300*/  VIADD R2, R2, 0x8 ;  /* 0x0000000802027836 */ /* 0x000fc60000000000 */
[----:B------:R-:W-:Y:S02]  /*0310*/  UIADD3 UR4, UPT, UPT, UR7, UR4, URZ ;  /* 0x0000000407047290 */ /* 0x000fe4000fffe0ff */
[----:B------:R-:W-:Y:S02]  /*0320*/  UIMAD.WIDE.U32 UR6, UR6, 0x19a10, URZ ;  /* 0x00019a10060678a5 */ /* 0x000fe4000f8e00ff */
[----:B------:R-:W-:-:S04]  /*0330*/  UIMAD UR4, UR4, 0x19a10, URZ ;  /* 0x00019a10040478a4 */ /* 0x000fc8000f8e02ff */
[----:B------:R-:W-:Y:S01]  /*0340*/  UIADD3 UR4, UPT, UPT, UR7, UR4, URZ ;  /* 0x0000000407047290 */ /* 0x000fe2000fffe0ff */
[----:B------:R-:W-:-:S11]  /*0350*/  UMOV UR5, UR6 ;  /* 0x0000000600057c82 */ /* 0x000fd60008000000 */
.L_x_5:
[----:B------:R-:W-:-:S13]  /*0360*/  ISETP.NE.OR P0, PT, R2, RZ, P0 ;  /* 0x000000ff0200720c */ /* 0x000fda0000705670 */
[----:B------:R-:W-:Y:S05]  /*0370*/  @!P0 BRA `(.L_x_1) ;  /* 0x00000000001c8947 */ /* 0x000fea0003800000 */
.L_x_2:
[----:B------:R-:W-:Y:S01]  /*0380*/  VIADD R2, R2, 0x4 ;  /* 0x0000000402027836 */ /* 0x000fe20000000000 */
[----:B------:R-:W-:Y:S02]  /*0390*/  UIMAD.WIDE.U32 UR6, UR5, 0x19a10, URZ ;  /* 0x00019a10050678a5 */ /* 0x000fe4000f8e00ff */
[----:B------:R-:W-:Y:S02]  /*03a0*/  UIMAD UR4, UR4, 0x19a10, URZ ;  /* 0x00019a10040478a4 */ /* 0x000fe4000f8e02ff */
[----:B------:R-:W-:Y:S02]  /*03b0*/  ISETP.NE.AND P0, PT, R2, RZ, PT ;  /* 0x000000ff0200720c */ /* 0x000fe40003f05270 */
[----:B------:R-:W-:Y:S01]  /*03c0*/  UIADD3 UR4, UPT, UPT, UR7, UR4, URZ ;  /* 0x0000000407047290 */ /* 0x000fe2000fffe0ff */
[----:B------:R-:W-:-:S10]  /*03d0*/  UMOV UR5, UR6 ;  /* 0x0000000600057c82 */ /* 0x000fd40008000000 */
[----:B------:R-:W-:Y:S05]  /*03e0*/  @P0 BRA `(.L_x_2) ;  /* 0xfffffffc00e40947 */ /* 0x000fea000383ffff */
.L_x_1:
[----:B------:R-:W-:-:S13]  /*03f0*/  ISETP.NE.AND P0, PT, R0, RZ, PT ;  /* 0x000000ff0000720c */ /* 0x000fda0003f05270 */
[----:B------:R-:W-:Y:S05]  /*0400*/  @!P0 BRA `(.L_x_0) ;  /* 0x0000000000208947 */ /* 0x000fea0003800000 */
[----:B------:R-:W-:-:S07]  /*0410*/  IMAD.MOV R0, RZ, RZ, -R0 ;  /* 0x000000ffff007224 */ /* 0x000fce00078e0a00 */
.L_x_6:
[----:B------:R-:W-:Y:S01]  /*0420*/  VIADD R0, R0, 0x1 ;  /* 0x0000000100007836 */ /* 0x000fe20000000000 */
[----:B------:R-:W-:Y:S02]  /*0430*/  UIMAD.WIDE.U32 UR6, UR5, 0x12, URZ ;  /* 0x00000012050678a5 */ /* 0x000fe4000f8e00ff */
[----:B------:R-:W-:Y:S02]  /*0440*/  UIMAD UR4, UR4, 0x12, URZ ;  /* 0x00000012040478a4 */ /* 0x000fe4000f8e02ff */
[----:B------:R-:W-:Y:S02]  /*0450*/  ISETP.NE.AND P0, PT, R0, RZ, PT ;  /* 0x000000ff0000720c */ /* 0x000fe40003f05270 */
[----:B------:R-:W-:Y:S01]  /*0460*/  UIADD3 UR4, UPT, UPT, UR7, UR4, URZ ;  /* 0x0000000407047290 */ /* 0x000fe2000fffe0ff */
[----:B------:R-:W-:-:S10]  /*0470*/  UMOV UR5, UR6 ;  /* 0x0000000600057c82 */ /* 0x000fd40008000000 */
[----:B------:R-:W-:Y:S05]  /*0480*/  @P0 BRA `(.L_x_6) ;  /* 0xfffffffc00e40947 */ /* 0x000fea000383ffff */
.L_x_0:
[----:B------:R-:W-:Y:S01]  /*0490*/  IMAD.U32 R0, RZ, RZ, UR4 ;  /* 0x00000004ff007e24 */ /* 0x000fe2000f8e00ff */
[----:B------:R-:W-:-:S04]  /*04a0*/  ISETP.LT.U32.AND P0, PT, R7, UR5, PT ;  /* 0x0000000507007c0c */ /* 0x000fc8000bf01070 */
[----:B------:R-:W-:-:S13]  /*04b0*/  ISETP.GT.U32.AND.EX P0, PT, R0, RZ, PT, P0 ;  /* 0x000000ff0000720c */ /* 0x000fda0003f04100 */
[----:B------:R-:W-:Y:S05]  /*04c0*/  @!P0 EXIT ;  /* 0x000000000000894d */ /* 0x000fea0003800000 */
[----:B------:R-:W-:Y:S05]  /*04d0*/  @!P1 BRA `(.L_x_7) ;  /* 0x0000000c00f89947 */ /* 0x000fea0003800000 */
[----:B------:R-:W-:-:S07]  /*04e0*/  IMAD.MOV.U32 R4, RZ, RZ, RZ ;  /* 0x000000ffff047224 */ /* 0x000fce00078e00ff */
.L_x_9:
[----:B------:R-:W-:Y:S01]  /*04f0*/  IMAD.HI.U32 R2, R7, 0x38e38e39, RZ ;  /* 0x38e38e3907027827 */ /* 0x000fe200078e00ff */
[----:B------:R-:W-:-:S03]  /*0500*/  ISETP.NE.AND P0, PT, R4, RZ, PT ;  /* 0x000000ff0400720c */ /* 0x000fc60003f05270 */
[----:B------:R-:W-:Y:S01]  /*0510*/  IMAD R0, R4, 0x4, R1 ;  /* 0x0000000404007824 */ /* 0x000fe200078e0201 */
[----:B------:R-:W-:-:S05]  /*0520*/  SHF.R.U32.HI R2, RZ, 0x2, R2 ;  /* 0x00000002ff027819 */ /* 0x000fca0000011602 */
[----:B------:R-:W-:-:S05]  /*0530*/  IMAD R9, R2, -0x12, R7 ;  /* 0xffffffee02097824 */ /* 0x000fca00078e0207 */
[----:B------:R0:W-:Y:S01]  /*0540*/  STL [R0], R9 ;  /* 0x0000000900007387 */ /* 0x0001e20000100800 */
[----:B------:R-:W-:Y:S05]  /*0550*/  @!P0 BRA `(.L_x_8) ;  /* 0x0000000000288947 */ /* 0x000fea0003800000 */
[----:B0-----:R-:W2:Y:S01]  /*0560*/  LDL R0, [R0+-0x4] ;  /* 0xfffffc0000007983 */ /* 0x001ea20000100800 */
[----:B------:R-:W-:-:S05]  /*0570*/  PRMT R7, R9, 0x9910, RZ ;  /* 0x0000991009077816 */ /* 0x000fca00000000ff */
[----:B------:R-:W-:-:S05]  /*0580*/  IMAD R7, R7, 0xab, RZ ;  /* 0x000000ab07077824 */ /* 0x000fca00078e02ff */
[----:B------:R-:W-:-:S04]  /*0590*/  LOP3.LUT R7, R7, 0xffff, RZ, 0xc0, !PT ;  /* 0x0000ffff07077812 */ /* 0x000fc800078ec0ff */
[----:B------:R-:W-:-:S04]  /*05a0*/  SHF.R.U32.HI R7, RZ, 0x9, R7 ;  /* 0x00000009ff077819 */ /* 0x000fc80000011607 */
[----:B------:R-:W-:Y:S01]  /*05b0*/  LOP3.LUT R7, R7, 0xffff, RZ, 0xc0, !PT ;  /* 0x0000ffff07077812 */ /* 0x000fe200078ec0ff */
[----:B--2---:R-:W-:-:S05]  /*05c0*/  IMAD.HI R8, R0, 0x55555556, RZ ;  /* 0x5555555600087827 */ /* 0x004fca00078e02ff */
[----:B------:R-:W-:-:S04]  /*05d0*/  LEA.HI R8, R8, R8, RZ, 0x1 ;  /* 0x0000000808087211 */ /* 0x000fc800078f08ff */
[----:B------:R-:W-:-:S13]  /*05e0*/  ISETP.NE.AND P0, PT, R8, R7, PT ;  /* 0x000000070800720c */ /* 0x000fda0003f05270 */
[----:B------:R-:W-:Y:S05]  /*05f0*/  @!P0 EXIT ;  /* 0x000000000000894d */ /* 0x000fea0003800000 */
.L_x_8:
[----:B0-----:R-:W-:Y:S01]  /*0600*/  IMAD R0, R9, 0xa0, RZ ;  /* 0x000000a009007824 */ /* 0x001fe200078e02ff */
[--C-:B------:R-:W-:Y:S01]  /*0610*/  SHF.R.U64 R17, R18, 0xa, R5.reuse ;  /* 0x0000000a12117819 */ /* 0x100fe20000001205 */
[----:B------:R-:W-:Y:S01]  /*0620*/  VIADD R4, R4, 0x1 ;  /* 0x0000000104047836 */ /* 0x000fe20000000000 */
[C---:B------:R-:W-:Y:S01]  /*0630*/  SHF.R.U64 R7, R18.reuse, 0xf, R5 ;  /* 0x0000000f12077819 */ /* 0x040fe20000001205 */
[----:B------:R-:W0:Y:S01]  /*0640*/  LDC.64 R12, c[0x3][R0+0x28] ;  /* 0x00c00a00000c7b82 */ /* 0x000e220000000a00 */
[----:B------:R-:W-:Y:S02]  /*0650*/  SHF.R.U32.HI R16, RZ, 0x3, R17 ;  /* 0x00000003ff107819 */ /* 0x000fe40000011611 */
[----:B------:R-:W-:Y:S02]  /*0660*/  SHF.R.U64 R23, R18, 0x5, R5 ;  /* 0x0000000512177819 */ /* 0x000fe40000001205 */
[----:B------:R-:W-:Y:S02]  /*0670*/  LOP3.LUT R19, R16, 0x3, RZ, 0xc0, !PT ;  /* 0x0000000310137812 */ /* 0x000fe400078ec0ff */
[----:B------:R-:W-:Y:S01]  /*0680*/  SHF.R.U32.HI R16, RZ, 0x3, R7 ;  /* 0x00000003ff107819 */ /* 0x000fe20000011607 */
[----:B------:R-:W1:Y:S01]  /*0690*/  LDC.64 R10, c[0x3][R0+0x20] ;  /* 0x00c00800000a7b82 */ /* 0x000e620000000a00 */
[----:B------:R-:W-:-:S02]  /*06a0*/  SHF.R.U32.HI R28, RZ, 0x11, R3 ;  /* 0x00000011ff1c7819 */ /* 0x000fc40000011603 */
[----:B------:R-:W-:-:S05]  /*06b0*/  LOP3.LUT R22, R16, 0x3, RZ, 0xc0, !PT ;  /* 0x0000000310167812 */ /* 0x000fca00078ec0ff */
[----:B------:R-:W2:Y:S08]  /*06c0*/  LDC.64 R14, c[0x3][R0+0x8] ;  /* 0x00c00200000e7b82 */ /* 0x000eb00000000a00 */
[----:B------:R-:W3:Y:S01]  /*06d0*/  LDC.64 R8, c[0x3][R0] ;  /* 0x00c0000000087b82 */ /* 0x000ee20000000a00 */
[----:B0-----:R-:W-:Y:S01]  /*06e0*/  IMAD.IADD R20, R12, 0x1, R19 ;  /* 0x000000010c147824 */ /* 0x001fe200078e0213 */
[----:B------:R-:W-:Y:S01]  /*06f0*/  SHF.R.U32.HI R12, RZ, 0x3, R18 ;  /* 0x00000003ff0c7819 */ /* 0x000fe20000011612 */
[----:B------:R-:W-:Y:S01]  /*0700*/  IMAD.IADD R19, R13, 0x1, R22 ;  /* 0x000000010d137824 */ /* 0x000fe200078e0216 */
[----:B------:R-:W-:Y:S01]  /*0710*/  SHF.R.U32.HI R22, RZ, 0x3, R23 ;  /* 0x00000003ff167819 */ /* 0x000fe20000011617 */
[----:B------:R-:W-:Y:S01]  /*0720*/  IMAD.HI R16, R20, 0x55555556, RZ ;  /* 0x5555555614107827 */ /* 0x000fe200078e02ff */
[----:B------:R-:W-:-:S02]  /*0730*/  LOP3.LUT R21, R12, 0x3, RZ, 0xc0, !PT ;  /* 0x000000030c157812 */ /* 0x000fc400078ec0ff */
[----:B------:R-:W0:Y:S01]  /*0740*/  LDC.64 R12, c[0x3][R0+0x30] ;  /* 0x00c00c00000c7b82 */ /* 0x000e220000000a00 */
[----:B------:R-:W-:Y:S01]  /*0750*/  IMAD.HI R24, R19, 0x55555556, RZ ;  /* 0x5555555613187827 */ /* 0x000fe200078e02ff */
[----:B------:R-:W-:Y:S02]  /*0760*/  LEA.HI R25, R16, R16, RZ, 0x1 ;  /* 0x0000001010197211 */ /* 0x000fe400078f08ff */
[----:B------:R-:W-:Y:S01]  /*0770*/  LOP3.LUT R22, R22, 0x3, RZ, 0xc0, !PT ;  /* 0x0000000316167812 */ /* 0x000fe200078ec0ff */
[----:B-1----:R-:W-:Y:S01]  /*0780*/  IMAD.IADD R16, R10, 0x1, R21 ;  /* 0x000000010a107824 */ /* 0x002fe200078e0215 */
[----:B------:R-:W-:Y:S01]  /*0790*/  LEA.HI R24, R24, R24, RZ, 0x1 ;  /* 0x0000001818187211 */ /* 0x000fe200078f08ff */
[----:B------:R-:W-:Y:S02]  /*07a0*/  IMAD R10, R25, -0x3, R20 ;  /* 0xfffffffd190a7824 */ /* 0x000fe400078e0214 */
[----:B------:R-:W-:-:S04]  /*07b0*/  IMAD.HI R21, R16, 0x55555556, RZ ;  /* 0x5555555610157827 */ /* 0x000fc800078e02ff */
[----:B------:R-:W-:Y:S01]  /*07c0*/  IMAD.IADD R20, R11, 0x1, R22 ;  /* 0x000000010b147824 */ /* 0x000fe200078e0216 */
[----:B------:R-:W-:Y:S01]  /*07d0*/  LEA.HI R25, R21, R21, RZ, 0x1 ;  /* 0x0000001515197211 */ /* 0x000fe200078f08ff */
[----:B------:R-:W-:-:S04]  /*07e0*/  IMAD.WIDE R10, R10, 0x8, RZ ;  /* 0x000000080a0a7825 */ /* 0x000fc800078e02ff */
[----:B------:R-:W-:Y:S01]  /*07f0*/  IMAD R19, R24, -0x3, R19 ;  /* 0xfffffffd18137824 */ /* 0x000fe200078e0213 */
[----:B------:R-:W-:Y:S01]  /*0800*/  LOP3.LUT R22, R10, 0x7, R17, 0xf8, !PT ;  /* 0x000000070a167812 */ /* 0x000fe200078ef811 */
[----:B------:R-:W-:-:S04]  /*0810*/  IMAD.HI R24, R20, 0x55555556, RZ ;  /* 0x5555555614187827 */ /* 0x000fc800078e02ff */
[----:B--2---:R-:W-:Y:S02]  /*0820*/  IMAD R21, R14, 0x5, RZ ;  /* 0x000000050e157824 */ /* 0x004fe400078e02ff */
[----:B------:R-:W-:Y:S01]  /*0830*/  IMAD R16, R25, -0x3, R16 ;  /* 0xfffffffd19107824 */ /* 0x000fe200078e0210 */
[----:B------:R-:W-:Y:S01]  /*0840*/  LEA.HI R25, R24, R24, RZ, 0x1 ;  /* 0x0000001818197211 */ /* 0x000fe200078f08ff */
[----:B---3--:R-:W-:Y:S01]  /*0850*/  IMAD R27, R8, 0x5, RZ ;  /* 0x00000005081b7824 */ /* 0x008fe200078e02ff */
[-C--:B------:R-:W-:Y:S01]  /*0860*/  SHF.L.U64.HI R14, R22, R21.reuse, R11 ;  /* 0x00000015160e7219 */ /* 0x080fe2000001020b */
[----:B------:R-:W-:Y:S01]  /*0870*/  IMAD.WIDE R16, R16, 0x8, RZ ;  /* 0x0000000810107825 */ /* 0x000fe200078e02ff */
[----:B------:R-:W1:Y:S01]  /*0880*/  LDC.64 R10, c[0x3][R0+0x10] ;  /* 0x00c00400000a7b82 */ /* 0x000e620000000a00 */
[----:B------:R-:W-:Y:S02]  /*0890*/  SHF.L.U32 R22, R22, R21, RZ ;  /* 0x0000001516167219 */ /* 0x000fe400000006ff */
[----:B------:R-:W-:Y:S01]  /*08a0*/  IMAD R20, R25, -0x3, R20 ;  /* 0xfffffffd19147824 */ /* 0x000fe200078e0214 */
[----:B------:R-:W-:-:S03]  /*08b0*/  LOP3.LUT R8, R16, 0x7, R18, 0xf8, !PT ;  /* 0x0000000710087812 */ /* 0x000fc600078ef812 */
[----:B------:R-:W-:Y:S01]  /*08c0*/  IMAD.WIDE R20, R20, 0x8, RZ ;  /* 0x0000000814147825 */ /* 0x000fe200078e02ff */
[CC--:B------:R-:W-:Y:S02]  /*08d0*/  SHF.L.U64.HI R25, R8.reuse, R27.reuse, R17 ;  /* 0x0000001b08197219 */ /* 0x0c0fe40000010211 */
[----:B------:R-:W-:Y:S01]  /*08e0*/  SHF.L.U32 R27, R8, R27, RZ ;  /* 0x0000001b081b7219 */ /* 0x000fe200000006ff */
[----:B------:R-:W-:Y:S01]  /*08f0*/  IMAD R17, R9, 0x5, RZ ;  /* 0x0000000509117824 */ /* 0x000fe200078e02ff */
[----:B------:R-:W-:Y:S01]  /*0900*/  LOP3.LUT R16, R20, 0x7, R23, 0xf8, !PT ;  /* 0x0000000714107812 */ /* 0x000fe200078ef817 */
[----:B------:R-:W2:Y:S01]  /*0910*/  LDC.64 R8, c[0x3][R0+0x38] ;  /* 0x00c00e0000087b82 */ /* 0x000ea20000000a00 */
[----:B------:R-:W-:Y:S02]  /*0920*/  SHF.R.U64 R23, R18, 0x14, R5 ;  /* 0x0000001412177819 */ /* 0x000fe40000001205 */
[----:B------:R-:W-:Y:S02]  /*0930*/  SHF.L.U64.HI R20, R16, R17, R21 ;  /* 0x0000001110147219 */ /* 0x000fe40000010215 */
[----:B------:R-:W-:-:S02]  /*0940*/  SHF.R.U32.HI R21, RZ, 0x3, R23 ;  /* 0x00000003ff157819 */ /* 0x000fc40000011617 */
[----:B------:R-:W-:Y:S02]  /*0950*/  SHF.L.U32 R16, R16, R17, RZ ;  /* 0x0000001110107219 */ /* 0x000fe400000006ff */
[----:B------:R-:W-:Y:S02]  /*0960*/  LOP3.LUT R21, R21, 0x3, RZ, 0xc0, !PT ;  /* 0x0000000315157812 */ /* 0x000fe400078ec0ff */
[----:B------:R-:W-:-:S03]  /*0970*/  LOP3.LUT R25, R14, R20, R25, 0xfe, !PT ;  /* 0x000000140e197212 */ /* 0x000fc600078efe19 */
[----:B0-----:R-:W-:Y:S01]  /*0980*/  IMAD.IADD R21, R12, 0x1, R21 ;  /* 0x000000010c157824 */ /* 0x001fe200078e0215 */
[----:B------:R-:W-:Y:S01]  /*0990*/  LOP3.LUT R12, R22, R16, R27, 0xfe, !PT ;  /* 0x00000010160c7212 */ /* 0x000fe200078efe1b */
[----:B------:R-:W-:-:S04]  /*09a0*/  IMAD.WIDE R16, R19, 0x8, RZ ;  /* 0x0000000813107825 */ /* 0x000fc800078e02ff */
[----:B------:R-:W-:Y:S01]  /*09b0*/  IMAD.HI R22, R21, 0x55555556, RZ ;  /* 0x5555555615167827 */ /* 0x000fe200078e02ff */
[----:B------:R-:W-:Y:S02]  /*09c0*/  LOP3.LUT R24, R16, 0x7, R7, 0xf8, !PT ;  /* 0x0000000710187812 */ /* 0x000fe400078ef807 */
[----:B------:R-:W-:Y:S01]  /*09d0*/  SHF.R.U64 R7, R18, 0x19, R5 ;  /* 0x0000001912077819 */ /* 0x000fe20000001205 */
[----:B------:R-:W-:Y:S01]  /*09e0*/  IMAD R19, R15, 0x5, RZ ;  /* 0x000000050f137824 */ /* 0x000fe200078e02ff */
[----:B------:R-:W-:Y:S02]  /*09f0*/  LEA.HI R16, R22, R22, RZ, 0x1 ;  /* 0x0000001616107211 */ /* 0x000fe400078f08ff */
[----:B------:R-:W-:Y:S02]  /*0a00*/  SHF.R.U32.HI R20, RZ, 0x3, R7 ;  /* 0x00000003ff147819 */ /* 0x000fe40000011607 */
[-C--:B------:R-:W-:Y:S01]  /*0a10*/  SHF.L.U64.HI R22, R24, R19.reuse, R17 ;  /* 0x0000001318167219 */ /* 0x080fe20000010211 */
[----:B------:R-:W-:Y:S01]  /*0a20*/  IMAD R15, R16, -0x3, R21 ;  /* 0xfffffffd100f7824 */ /* 0x000fe200078e0215 */
[----:B------:R-:W-:Y:S01]  /*0a30*/  SHF.L.U32 R19, R24, R19, RZ ;  /* 0x0000001318137219 */ /* 0x000fe200000006ff */
[----:B------:R-:W0:Y:S01]  /*0a40*/  LDC.64 R16, c[0x3][R0+0x18] ;  /* 0x00c0060000107b82 */ /* 0x000e220000000a00 */
[----:B------:R-:W-:Y:S01]  /*0a50*/  LOP3.LUT R20, R20, 0x3, RZ, 0xc0, !PT ;  /* 0x0000000314147812 */ /* 0x000fe200078ec0ff */
[----:B------:R-:W-:-:S04]  /*0a60*/  IMAD.WIDE R14, R15, 0x8, RZ ;  /* 0x000000080f0e7825 */ /* 0x000fc800078e02ff */
[----:B-1----:R-:W-:Y:S01]  /*0a70*/  IMAD R21, R10, 0x5, RZ ;  /* 0x000000050a157824 */ /* 0x002fe200078e02ff */
[----:B------:R-:W-:Y:S01]  /*0a80*/  LOP3.LUT R14, R14, 0x7, R23, 0xf8, !PT ;  /* 0x000000070e0e7812 */ /* 0x000fe200078ef817 */
[----:B------:R-:W-:Y:S01]  /*0a90*/  IMAD.IADD R10, R13, 0x1, R20 ;  /* 0x000000010d0a7824 */ /* 0x000fe200078e0214 */
[----:B------:R-:W-:Y:S02]  /*0aa0*/  SHF.R.U64 R23, R18, 0x1e, R5 ;  /* 0x0000001e12177819 */ /* 0x000fe40000001205 */
[CC--:B------:R-:W-:Y:S02]  /*0ab0*/  SHF.L.U64.HI R18, R14.reuse, R21.reuse, R15 ;  /* 0x000000150e127219 */ /* 0x0c0fe4000001020f */
[----:B------:R-:W-:Y:S02]  /*0ac0*/  SHF.L.U32 R24, R14, R21, RZ ;  /* 0x000000150e187219 */ /* 0x000fe400000006ff */
[----:B------:R-:W1:Y:S01]  /*0ad0*/  LDC.64 R14, c[0x3][R0+0x70] ;  /* 0x00c01c00000e7b82 */ /* 0x000e620000000a00 */
[----:B------:R-:W-:-:S02]  /*0ae0*/  SHF.R.U32.HI R13, RZ, 0x3, R23 ;  /* 0x00000003ff0d7819 */ /* 0x000fc40000011617 */
[----:B------:R-:W-:Y:S01]  /*0af0*/  LOP3.LUT R24, R24, R19, R12, 0xfe, !PT ;  /* 0x0000001318187212 */ /* 0x000fe200078efe0c */
[----:B------:R-:W-:Y:S01]  /*0b00*/  IMAD.HI R19, R10, 0x55555556, RZ ;  /* 0x555555560a137827 */ /* 0x000fe200078e02ff */
[----:B------:R-:W-:Y:S02]  /*0b10*/  LOP3.LUT R13, R13, 0x3, RZ, 0xc0, !PT ;  /* 0x000000030d0d7812 */ /* 0x000fe400078ec0ff */
[----:B------:R-:W-:Y:S02]  /*0b20*/  LOP3.LUT R22, R18, R22, R25, 0xfe, !PT ;  /* 0x0000001612167212 */ /* 0x000fe400078efe19 */
[----:B------:R-:W-:Y:S01]  /*0b30*/  LEA.HI R19, R19, R19, RZ, 0x1 ;  /* 0x0000001313137211 */ /* 0x000fe200078f08ff */
[----:B--2---:R-:W-:Y:S02]  /*0b40*/  IMAD.IADD R8, R8, 0x1, R13 ;  /* 0x0000000108087824 */ /* 0x004fe400078e020d */
[----:B------:R-:W2:Y:S02]  /*0b50*/  LDC.64 R12, c[0x3][R0+0x40] ;  /* 0x00c01000000c7b82 */ /* 0x000ea40000000a00 */
[----:B------:R-:W-:-:S04]  /*0b60*/  IMAD.HI R21, R8, 0x55555556, RZ ;  /* 0x5555555608157827 */ /* 0x000fc800078e02ff */
[----:B------:R-:W-:Y:S01]  /*0b70*/  IMAD R20, R19, -0x3, R10 ;  /* 0xfffffffd13147824 */ /* 0x000fe200078e020a */
[----:B------:R-:W-:Y:S01]  /*0b80*/  LEA.HI R25, R21, R21, RZ, 0x1 ;  /* 0x0000001515197211 */ /* 0x000fe200078f08ff */
[----:B------:R-:W3:Y:S02]  /*0b90*/  LDC.64 R18, c[0x3][R0+0x78] ;  /* 0x00c01e0000127b82 */ /* 0x000ee40000000a00 */
[----:B------:R-:W-:-:S04]  /*0ba0*/  IMAD.WIDE R20, R20, 0x8, RZ ;  /* 0x0000000814147825 */ /* 0x000fc800078e02ff */
[----:B------:R-:W-:Y:S01]  /*0bb0*/  IMAD R10, R25, -0x3, R8 ;  /* 0xfffffffd190a7824 */ /* 0x000fe200078e0208 */
[----:B------:R-:W-:Y:S01]  /*0bc0*/  LOP3.LUT R8, R20, 0x7, R7, 0xf8, !PT ;  /* 0x0000000714087812 */ /* 0x000fe200078ef807 */
[----:B------:R-:W-:-:S05]  /*0bd0*/  IMAD R25, R11, 0x5, RZ ;  /* 0x000000050b197824 */ /* 0x000fca00078e02ff */
[-C--:B------:R-:W-:Y:S01]  /*0be0*/  SHF.L.U64.HI R7, R8, R25.reuse, R21 ;  /* 0x0000001908077219 */ /* 0x080fe20000010215 */
[----:B------:R-:W-:Y:S01]  /*0bf0*/  IMAD.WIDE R20, R10, 0x8, RZ ;  /* 0x000000080a147825 */ /* 0x000fe200078e02ff */
[----:B------:R-:W-:Y:S01]  /*0c00*/  SHF.L.U32 R25, R8, R25, RZ ;  /* 0x0000001908197219 */ /* 0x000fe200000006ff */
[----:B------:R-:W4:Y:S02]  /*0c10*/  LDC.64 R10, c[0x3][R0+0x48] ;  /* 0x00c01200000a7b82 */ /* 0x000f240000000a00 */
[----:B0-----:R-:W-:Y:S01]  /*0c20*/  IMAD R27, R16, 0x5, RZ ;  /* 0x00000005101b7824 */ /* 0x001fe200078e02ff */
[----:B------:R-:W-:Y:S02]  /*0c30*/  LOP3.LUT R20, R20, 0x7, R23, 0xf8, !PT ;  /* 0x0000000714147812 */ /* 0x000fe400078ef817 */
[----:B------:R-:W-:Y:S02]  /*0c40*/  SHF.R.U64 R23, R6, 0x5, R3 ;  /* 0x0000000506177819 */ /* 0x000fe40000001203 */
[----:B------:R-:W-:-:S02]  /*0c50*/  SHF.L.U64.HI R16, R20, R27, R21 ;  /* 0x0000001b14107219 */ /* 0x000fc40000010215 */
[----:B------:R-:W-:Y:S02]  /*0c60*/  SHF.R.U32.HI R8, RZ, 0x4, R23 ;  /* 0x00000004ff087819 */ /* 0x000fe40000011617 */
[----:B------:R-:W-:Y:S02]  /*0c70*/  SHF.L.U32 R27, R20, R27, RZ ;  /* 0x0000001b141b7219 */ /* 0x000fe400000006ff */
[----:B-1----:R-:W-:Y:S02]  /*0c80*/  LOP3.LUT R20, R15, 0x1, R8, 0x78, !PT ;  /* 0x000000010f147812 */ /* 0x002fe400078e7808 */
[----:B------:R-:W-:Y:S02]  /*0c90*/  SHF.R.U32.HI R15, RZ, 0x4, R6 ;  /* 0x00000004ff0f7819 */ /* 0x000fe40000011606 */
[----:B------:R-:W-:Y:S01]  /*0ca0*/  LOP3.LUT R7, R16, R7, R22, 0xfe, !PT ;  /* 0x0000000710077212 */ /* 0x000fe200078efe16 */
[----:B------:R-:W-:Y:S01]  /*0cb0*/  IMAD.WIDE R20, R20, 0x10, RZ ;  /* 0x0000001014147825 */ /* 0x000fe200078e02ff */
[----:B------:R-:W-:-:S02]  /*0cc0*/  LOP3.LUT R22, R14, 0x1, R15, 0x78, !PT ;  /* 0x000000010e167812 */ /* 0x000fc400078e780f */
[----:B------:R-:W0:Y:S01]  /*0cd0*/  LDC.64 R14, c[0x3][R0+0x80] ;  /* 0x00c02000000e7b82 */ /* 0x000e220000000a00 */
[----:B------:R-:W-:Y:S01]  /*0ce0*/  LOP3.LUT R8, R27, R25, R24, 0xfe, !PT ;  /* 0x000000191b087212 */ /* 0x000fe200078efe18 */
[----:B--2---:R-:W-:Y:S01]  /*0cf0*/  IMAD R13, R13, 0x5, RZ ;  /* 0x000000050d0d7824 */ /* 0x004fe200078e02ff */
[----:B------:R-:W-:Y:S01]  /*0d00*/  LOP3.LUT R24, R20, 0xf, R23, 0xf8, !PT ;  /* 0x0000000f14187812 */ /* 0x000fe200078ef817 */
[----:B------:R-:W-:Y:S01]  /*0d10*/  IMAD R27, R12, 0x5, RZ ;  /* 0x000000050c1b7824 */ /* 0x000fe200078e02ff */
[----:B------:R-:W-:Y:S02]  /*0d20*/  SHF.R.U64 R23, R6, 0xa, R3 ;  /* 0x0000000a06177819 */ /* 0x000fe40000001203 */
[-C--:B------:R-:W-:Y:S01]  /*0d30*/  SHF.L.U64.HI R16, R24, R13.reuse, R21 ;  /* 0x0000000d18107219 */ /* 0x080fe20000010215 */
[----:B------:R-:W-:Y:S01]  /*0d40*/  IMAD.WIDE R20, R22, 0x10, RZ ;  /* 0x0000001016147825 */ /* 0x000fe200078e02ff */
[----:B------:R-:W-:Y:S02]  /*0d50*/  SHF.R.U32.HI R25, RZ, 0x4, R23 ;  /* 0x00000004ff197819 */ /* 0x000fe40000011617 */
[----:B------:R-:W-:-:S02]  /*0d60*/  SHF.L.U32 R22, R24, R13, RZ ;  /* 0x0000000d18167219 */ /* 0x000fc400000006ff */
[----:B------:R-:W1:Y:S01]  /*0d70*/  LDC.64 R12, c[0x3][R0+0x50] ;  /* 0x00c01400000c7b82 */ /* 0x000e620000000a00 */
[----:B---3--:R-:W-:Y:S02]  /*0d80*/  LOP3.LUT R24, R18, 0x1, R25, 0x78, !PT ;  /* 0x0000000112187812 */ /* 0x008fe400078e7819 */
[----:B------:R-:W-:-:S04]  /*0d90*/  LOP3.LUT R18, R20, 0xf, R6, 0xf8, !PT ;  /* 0x0000000f14127812 */ /* 0x000fc800078ef806 */
[-C--:B------:R-:W-:Y:S01]  /*0da0*/  SHF.L.U64.HI R25, R18, R27.reuse, R21 ;  /* 0x0000001b12197219 */ /* 0x080fe20000010215 */
[----:B------:R-:W-:Y:S01]  /*0db0*/  IMAD.WIDE R20, R24, 0x10, RZ ;  /* 0x0000001018147825 */ /* 0x000fe200078e02ff */
[----:B------:R-:W-:Y:S02]  /*0dc0*/  SHF.L.U32 R18, R18, R27, RZ ;  /* 0x0000001b12127219 */ /* 0x000fe400000006ff */
[----:B------:R-:W-:Y:S01]  /*0dd0*/  SHF.R.U64 R27, R6, 0xf, R3 ;  /* 0x0000000f061b7819 */ /* 0x000fe20000001203 */
[----:B----4-:R-:W-:Y:S01]  /*0de0*/  IMAD R29, R10, 0x5, RZ ;  /* 0x000000050a1d7824 */ /* 0x010fe200078e02ff */
[----:B------:R-:W-:Y:S02]  /*0df0*/  LOP3.LUT R20, R20, 0xf, R23, 0xf8, !PT ;  /* 0x0000000f14147812 */ /* 0x000fe400078ef817 */
[----:B------:R-:W-:Y:S02]  /*0e00*/  SHF.R.U32.HI R10, RZ, 0x6, R5 ;  /* 0x00000006ff0a7819 */ /* 0x000fe40000011605 */
[----:B------:R-:W-:-:S02]  /*0e10*/  SHF.L.U64.HI R23, R20, R29, R21 ;  /* 0x0000001d14177219 */ /* 0x000fc40000010215 */
[----:B------:R-:W-:Y:S02]  /*0e20*/  SHF.L.U32 R29, R20, R29, RZ ;  /* 0x0000001d141d7219 */ /* 0x000fe400000006ff */
[----:B------:R-:W-:Y:S02]  /*0e30*/  SHF.R.U32.HI R20, RZ, 0x4, R27 ;  /* 0x00000004ff147819 */ /* 0x000fe4000001161b */
[----:B------:R-:W-:Y:S02]  /*0e40*/  LOP3.LUT R23, R23, R16, R25, 0xfe, !PT ;  /* 0x0000001017177212 */ /* 0x000fe400078efe19 */
[----:B------:R-:W-:Y:S02]  /*0e50*/  LOP3.LUT R16, R10, 0x3, RZ, 0xc0, !PT ;  /* 0x000000030a107812 */ /* 0x000fe400078ec0ff */
[----:B------:R-:W-:Y:S02]  /*0e60*/  LOP3.LUT R22, R29, R22, R18, 0xfe, !PT ;  /* 0x000000161d167212 */ /* 0x000fe400078efe12 */
[----:B------:R-:W-:Y:S01]  /*0e70*/  LOP3.LUT R20, R19, 0x1, R20, 0x78, !PT ;  /* 0x0000000113147812 */ /* 0x000fe200078e7814 */
[----:B------:R-:W-:Y:S01]  /*0e80*/  IMAD.IADD R16, R9, 0x1, R16 ;  /* 0x0000000109107824 */ /* 0x000fe200078e0210 */
[----:B------:R-:W-:Y:S01]  /*0e90*/  SHF.R.U64 R25, R6, 0x14, R3 ;  /* 0x0000001406197819 */ /* 0x000fe20000001203 */
[----:B------:R-:W2:Y:S02]  /*0ea0*/  LDC.64 R18, c[0x3][R0+0x88] ;  /* 0x00c0220000127b82 */ /* 0x000ea40000000a00 */
[----:B------:R-:W-:Y:S01]  /*0eb0*/  IMAD.WIDE R20, R20, 0x10, RZ ;  /* 0x0000001014147825 */ /* 0x000fe200078e02ff */
[----:B------:R-:W-:-:S04]  /*0ec0*/  SHF.R.U32.HI R9, RZ, 0x4, R25 ;  /* 0x00000004ff097819 */ /* 0x000fc80000011619 */
[----:B0-----:R-:W-:Y:S01]  /*0ed0*/  LOP3.LUT R26, R14, 0x1, R9, 0x78, !PT ;  /* 0x000000010e1a7812 */ /* 0x001fe200078e7809 */
[----:B------:R-:W-:Y:S01]  /*0ee0*/  IMAD R9, R11, 0x5, RZ ;  /* 0x000000050b097824 */ /* 0x000fe200078e02ff */
[----:B------:R-:W-:Y:S01]  /*0ef0*/  LOP3.LUT R24, R20, 0xf, R27, 0xf8, !PT ;  /* 0x0000000f14187812 */ /* 0x000fe200078ef81b */
[----:B------:R-:W0:Y:S03]  /*0f00*/  LDC.64 R10, c[0x3][R0+0x58] ;  /* 0x00c01600000a7b82 */ /* 0x000e260000000a00 */
[-C--:B------:R-:W-:Y:S01]  /*0f10*/  SHF.L.U64.HI R14, R24, R9.reuse, R21 ;  /* 0x00000009180e7219 */ /* 0x080fe20000010215 */
[----:B------:R-:W-:Y:S01]  /*0f20*/  IMAD.WIDE R20, R26, 0x10, RZ ;  /* 0x000000101a147825 */ /* 0x000fe200078e02ff */
[----:B------:R-:W-:-:S03]  /*0f30*/  SHF.L.U32 R9, R24, R9, RZ ;  /* 0x0000000918097219 */ /* 0x000fc600000006ff */
[----:B-1----:R-:W-:Y:S01]  /*0f40*/  IMAD R27, R12, 0x5, RZ ;  /* 0x000000050c1b7824 */ /* 0x002fe200078e02ff */
[----:B------:R-:W-:Y:S01]  /*0f50*/  LOP3.LUT R20, R20, 0xf, R25, 0xf8, !PT ;  /* 0x0000000f14147812 */ /* 0x000fe200078ef819 */
[----:B------:R-:W-:Y:S01]  /*0f60*/  IMAD.HI R12, R16, 0x55555556, RZ ;  /* 0x55555556100c7827 */ /* 0x000fe200078e02ff */
[----:B------:R-:W-:Y:S02]  /*0f70*/  SHF.R.U64 R25, R6, 0x19, R3 ;  /* 0x0000001906197819 */ /* 0x000fe40000001203 */
[CC--:B------:R-:W-:Y:S02]  /*0f80*/  SHF.L.U64.HI R21, R20.reuse, R27.reuse, R21 ;  /* 0x0000001b14157219 */ /* 0x0c0fe40000010215 */
[----:B------:R-:W-:Y:S02]  /*0f90*/  SHF.L.U32 R27, R20, R27, RZ ;  /* 0x0000001b141b7219 */ /* 0x000fe400000006ff */
[----:B------:R-:W-:Y:S02]  /*0fa0*/  SHF.R.U32.HI R20, RZ, 0x4, R25 ;  /* 0x00000004ff147819 */ /* 0x000fe40000011619 */
[----:B------:R-:W-:-:S02]  /*0fb0*/  LOP3.LUT R22, R27, R9, R22, 0xfe, !PT ;  /* 0x000000091b167212 */ /* 0x000fc400078efe16 */
[----:B------:R-:W-:Y:S02]  /*0fc0*/  LOP3.LUT R20, R15, 0x1, R20, 0x78, !PT ;  /* 0x000000010f147812 */ /* 0x000fe400078e7814 */
[----:B------:R-:W-:Y:S02]  /*0fd0*/  LOP3.LUT R9, R21, R14, R23, 0xfe, !PT ;  /* 0x0000000e15097212 */ /* 0x000fe400078efe17 */
[----:B------:R-:W1:Y:S01]  /*0fe0*/  LDC.64 R14, c[0x3][R0+0x90] ;  /* 0x00c02400000e7b82 */ /* 0x000e620000000a00 */
[----:B------:R-:W-:Y:S01]  /*0ff0*/  LEA.HI R27, R12, R12, RZ, 0x1 ;  /* 0x0000000c0c1b7211 */ /* 0x000fe200078f08ff */
[----:B------:R-:W-:Y:S01]  /*1000*/  IMAD.WIDE R20, R20, 0x10, RZ ;  /* 0x0000001014147825 */ /* 0x000fe200078e02ff */
[----:B------:R-:W-:-:S03]  /*1010*/  SHF.R.U64 R23, R6, 0x1e, R3 ;  /* 0x0000001e06177819 */ /* 0x000fc60000001203 */
[----:B------:R-:W-:Y:S01]  /*1020*/  IMAD R24, R27, -0x3, R16 ;  /* 0xfffffffd1b187824 */ /* 0x000fe200078e0210 */
[----:B------:R-:W-:Y:S01]  /*1030*/  SHF.R.U32.HI R29, RZ, 0x4, R23 ;  /* 0x00000004ff1d7819 */ /* 0x000fe20000011617 */
[----:B------:R-:W-:Y:S01]  /*1040*/  IMAD R27, R13, 0x5, RZ ;  /* 0x000000050d1b7824 */ /* 0x000fe200078e02ff */
[----:B------:R-:W-:Y:S01]  /*1050*/  LOP3.LUT R16, R20, 0xf, R25, 0xf8, !PT ;  /* 0x0000000f14107812 */ /* 0x000fe200078ef819 */
[----:B------:R-:W3:Y:S01]  /*1060*/  LDC.64 R12, c[0x3][R0+0x60] ;  /* 0x00c01800000c7b82 */ /* 0x000ee20000000a00 */
[----:B--2---:R-:W-:Y:S02]  /*1070*/  LOP3.LUT R18, R18, 0x1, R29, 0x78, !PT ;  /* 0x0000000112127812 */ /* 0x004fe400078e781d */
[----:B------:R-:W-:-:S03]  /*1080*/  SHF.L.U64.HI R6, R16, R27, R21 ;  /* 0x0000001b10067219 */ /* 0x000fc60000010215 */
[----:B------:R-:W-:-:S04]  /*1090*/  IMAD.WIDE R20, R18, 0x10, RZ ;  /* 0x0000001012147825 */ /* 0x000fc800078e02ff */
[----:B0-----:R-:W-:Y:S01]  /*10a0*/  IMAD R25, R10, 0x5, RZ ;  /* 0x000000050a197824 */ /* 0x001fe200078e02ff */
[----:B------:R-:W-:Y:S02]  /*10b0*/  LOP3.LUT R20, R20, 0xf, R23, 0xf8, !PT ;  /* 0x0000000f14147812 */ /* 0x000fe400078ef817 */
[----:B------:R-:W-:Y:S02]  /*10c0*/  SHF.L.U32 R23, R16, R27, RZ ;  /* 0x0000001b10177219 */ /* 0x000fe400000006ff */
[CC--:B------:R-:W-:Y:S02]  /*10d0*/  SHF.L.U64.HI R10, R20.reuse, R25.reuse, R21 ;  /* 0x00000019140a7219 */ /* 0x0c0fe40000010215 */
[----:B------:R-:W-:Y:S01]  /*10e0*/  SHF.L.U32 R18, R20, R25, RZ ;  /* 0x0000001914127219 */ /* 0x000fe200000006ff */
[----:B------:R-:W-:Y:S01]  /*10f0*/  IMAD.WIDE R24, R24, 0x8, RZ ;  /* 0x0000000818187825 */ /* 0x000fe200078e02ff */
[----:B------:R-:W0:Y:S01]  /*1100*/  LDC.64 R20, c[0x3][R0+0x98] ;  /* 0x00c0260000147b82 */ /* 0x000e220000000a00 */
[----:B------:R-:W-:-:S02]  /*1110*/  SHF.R.U32.HI R16, RZ, 0x7, R3 ;  /* 0x00000007ff107819 */ /* 0x000fc40000011603 */
[----:B------:R-:W-:Y:S01]  /*1120*/  SHF.R.U32.HI R27, RZ, 0x3, R5 ;  /* 0x00000003ff1b7819 */ /* 0x000fe20000011605 */
[----:B------:R-:W-:Y:S01]  /*1130*/  IMAD R5, R17, 0x5, RZ ;  /* 0x0000000511057824 */ /* 0x000fe200078e02ff */
[----:B------:R-:W-:Y:S02]  /*1140*/  LOP3.LUT R19, R19, 0x1, R16, 0x78, !PT ;  /* 0x0000000113137812 */ /* 0x000fe400078e7810 */
[----:B------:R-:W-:Y:S01]  /*1150*/  LOP3.LUT R26, R24, 0x7, R27, 0xf8, !PT ;  /* 0x00000007181a7812 */ /* 0x000fe200078ef81b */
[----:B------:R2:W4:Y:S01]  /*1160*/  LDC.64 R16, c[0x3][R0+0x68] ;  /* 0x00c01a0000107b82 */ /* 0x0005220000000a00 */
[----:B------:R-:W-:Y:S01]  /*1170*/  LOP3.LUT R22, R18, R23, R22, 0xfe, !PT ;  /* 0x0000001712167212 */ /* 0x000fe200078efe16 */
[----:B------:R-:W-:Y:S01]  /*1180*/  IMAD.WIDE R18, R19, 0x10, RZ ;  /* 0x0000001013127825 */ /* 0x000fe200078e02ff */
[----:B------:R-:W-:Y:S02]  /*1190*/  SHF.L.U64.HI R24, R26, R5, R25 ;  /* 0x000000051a187219 */ /* 0x000fe40000010219 */
[----:B------:R-:W-:-:S02]  /*11a0*/  SHF.R.U32.HI R23, RZ, 0xc, R3 ;  /* 0x0000000cff177819 */ /* 0x000fc40000011603 */
[----:B------:R-:W-:Y:S02]  /*11b0*/  SHF.R.U32.HI R25, RZ, 0x3, R3 ;  /* 0x00000003ff197819 */ /* 0x000fe40000011603 */
[----:B------:R-:W-:Y:S01]  /*11c0*/  SHF.L.U32 R5, R26, R5, RZ ;  /* 0x000000051a057219 */ /* 0x000fe200000006ff */
[----:B------:R-:W-:Y:S01]  /*11d0*/  IMAD R26, R11, 0x5, RZ ;  /* 0x000000050b1a7824 */ /* 0x000fe200078e02ff */
[----:B-1----:R-:W-:Y:S02]  /*11e0*/  LOP3.LUT R14, R14, 0x1, R23, 0x78, !PT ;  /* 0x000000010e0e7812 */ /* 0x002fe400078e7817 */
[----:B------:R-:W-:Y:S02]  /*11f0*/  LOP3.LUT R23, R18, 0xf, R25, 0xf8, !PT ;  /* 0x0000000f12177812 */ /* 0x000fe400078ef819 */
[----:B------:R-:W-:Y:S01]  /*1200*/  LOP3.LUT R11, R15, 0x1, R28, 0x78, !PT ;  /* 0x000000010f0b7812 */ /* 0x000fe200078e781c */
[----:B------:R-:W-:Y:S01]  /*1210*/  IMAD.WIDE R14, R14, 0x10, RZ ;  /* 0x000000100e0e7825 */ /* 0x000fe200078e02ff */
[----:B------:R-:W-:-:S02]  /*1220*/  SHF.L.U64.HI R18, R23, R26, R19 ;  /* 0x0000001a17127219 */ /* 0x000fc40000010213 */
[----:B------:R-:W-:Y:S01]  /*1230*/  SHF.R.U32.HI R19, RZ, 0x8, R3 ;  /* 0x00000008ff137819 */ /* 0x000fe20000011603 */
[----:B---3--:R-:W-:Y:S01]  /*1240*/  IMAD R25, R12, 0x5, RZ ;  /* 0x000000050c197824 */ /* 0x008fe200078e02ff */
[----:B------:R-:W-:Y:S01]  /*1250*/  SHF.L.U32 R23, R23, R26, RZ ;  /* 0x0000001a17177219 */ /* 0x000fe200000006ff */
[----:B------:R-:W-:Y:S01]  /*1260*/  IMAD R13, R13, 0x5, RZ ;  /* 0x000000050d0d7824 */ /* 0x000fe200078e02ff */
[----:B------:R-:W-:Y:S02]  /*1270*/  LOP3.LUT R12, R14, 0xf, R19, 0xf8, !PT ;  /* 0x0000000f0e0c7812 */ /* 0x000fe400078ef813 */
[----:B------:R-:W-:Y:S01]  /*1280*/  LOP3.LUT R19, R10, R6, R9, 0xfe, !PT ;  /* 0x000000060a137212 */ /* 0x000fe200078efe09 */
[----:B------:R-:W-:Y:S01]  /*1290*/  IMAD.WIDE R10, R11, 0x10, RZ ;  /* 0x000000100b0a7825 */ /* 0x000fe200078e02ff */
[----:B------:R-:W1:Y:S01]  /*12a0*/  LDC R9, c[0x0][0x3a0] ;  /* 0x0000e800ff097b82 */ /* 0x000e620000000800 */
[CC--:B------:R-:W-:Y:S02]  /*12b0*/  SHF.L.U64.HI R14, R12.reuse, R25.reuse, R15 ;  /* 0x000000190c0e7219 */ /* 0x0c0fe4000001020f */
[----:B------:R-:W-:-:S02]  /*12c0*/  SHF.L.U32 R12, R12, R25, RZ ;  /* 0x000000190c0c7219 */ /* 0x000fc400000006ff */
[--C-:B------:R-:W-:Y:S02]  /*12d0*/  SHF.R.U32.HI R25, RZ, 0xd, R3.reuse ;  /* 0x0000000dff197819 */ /* 0x100fe40000011603 */
[----:B------:R-:W-:Y:S02]  /*12e0*/  SHF.R.U32.HI R15, RZ, 0x16, R3 ;  /* 0x00000016ff0f7819 */ /* 0x000fe40000011603 */
[----:B------:R-:W-:Y:S02]  /*12f0*/  LOP3.LUT R6, R10, 0xf, R25, 0xf8, !PT ;  /* 0x0000000f0a067812 */ /* 0x000fe400078ef819 */
[----:B------:R-:W-:Y:S02]  /*1300*/  SHF.R.U32.HI R26, RZ, 0x1b, R3 ;  /* 0x0000001bff1a7819 */ /* 0x000fe40000011603 */
[----:B0-----:R-:W-:Y:S02]  /*1310*/  LOP3.LUT R10, R20, 0x1, R15, 0x78, !PT ;  /* 0x00000001140a7812 */ /* 0x001fe400078e780f */
[----:B--2---:R-:W-:-:S02]  /*1320*/  SHF.L.U64.HI R0, R6, R13, R11 ;  /* 0x0000000d06007219 */ /* 0x004fc4000001020b */
[----:B------:R-:W-:Y:S01]  /*1330*/  SHF.L.U32 R6, R6, R13, RZ ;  /* 0x0000000d06067219 */ /* 0x000fe200000006ff */
[----:B------:R-:W-:Y:S01]  /*1340*/  IMAD.WIDE R10, R10, 0x10, RZ ;  /* 0x000000100a0a7825 */ /* 0x000fe200078e02ff */
[----:B------:R-:W-:Y:S02]  /*1350*/  LOP3.LUT R13, R21, 0x1, R26, 0x78, !PT ;  /* 0x00000001150d7812 */ /* 0x000fe400078e781a */
[--C-:B------:R-:W-:Y:S01]  /*1360*/  SHF.R.U32.HI R21, RZ, 0x12, R3.reuse ;  /* 0x00000012ff157819 */ /* 0x100fe20000011603 */
[----:B----4-:R-:W-:Y:S01]  /*1370*/  IMAD R17, R17, 0x5, RZ ;  /* 0x0000000511117824 */ /* 0x010fe200078e02ff */
[----:B------:R-:W-:Y:S01]  /*1380*/  LOP3.LUT R23, R12, R23, R22, 0xfe, !PT ;  /* 0x000000170c177212 */ /* 0x000fe200078efe16 */
[----:B------:R-:W-:Y:S01]  /*1390*/  IMAD.WIDE R12, R13, 0x10, RZ ;  /* 0x000000100d0c7825 */ /* 0x000fe200078e02ff */
[----:B------:R-:W-:Y:S02]  /*13a0*/  SHF.R.U32.HI R15, RZ, 0x17, R3 ;  /* 0x00000017ff0f7819 */ /* 0x000fe40000011603 */
[----:B-1----:R-:W-:Y:S01]  /*13b0*/  ISETP.NE.AND P0, PT, R4, R9, PT ;  /* 0x000000090400720c */ /* 0x002fe20003f05270 */
[----:B------:R-:W-:Y:S01]  /*13c0*/  IMAD R3, R16, 0x5, RZ ;  /* 0x0000000510037824 */ /* 0x000fe200078e02ff */
[----:B------:R-:W-:-:S02]  /*13d0*/  LOP3.LUT R10, R10, 0xf, R21, 0xf8, !PT ;  /* 0x0000000f0a0a7812 */ /* 0x000fc400078ef815 */
[----:B------:R-:W-:Y:S02]  /*13e0*/  LOP3.LUT R12, R12, 0xf, R15, 0xf8, !PT ;  /* 0x0000000f0c0c7812 */ /* 0x000fe400078ef80f */
[-C--:B------:R-:W-:Y:S02]  /*13f0*/  SHF.L.U64.HI R11, R10, R3.reuse, R11 ;  /* 0x000000030a0b7219 */ /* 0x080fe4000001020b */
[----:B------:R-:W-:Y:S02]  /*1400*/  LOP3.LUT R14, R14, R18, R19, 0xfe, !PT ;  /* 0x000000120e0e7212 */ /* 0x000fe400078efe13 */
[----:B------:R-:W-:Y:S02]  /*1410*/  SHF.L.U32 R10, R10, R3, RZ ;  /* 0x000000030a0a7219 */ /* 0x000fe400000006ff */
[CC--:B------:R-:W-:Y:S02]  /*1420*/  SHF.L.U64.HI R3, R12.reuse, R17.reuse, R13 ;  /* 0x000000110c037219 */ /* 0x0c0fe4000001020d */
[----:B------:R-:W-:-:S02]  /*1430*/  SHF.L.U32 R17, R12, R17, RZ ;  /* 0x000000110c117219 */ /* 0x000fc400000006ff */
[----:B------:R-:W-:Y:S02]  /*1440*/  LOP3.LUT R6, R10, R6, R23, 0xfe, !PT ;  /* 0x000000060a067212 */ /* 0x000fe400078efe17 */
[----:B------:R-:W-:Y:S02]  /*1450*/  LOP3.LUT R0, R11, R0, R14, 0xfe, !PT ;  /* 0x000000000b007212 */ /* 0x000fe400078efe0e */
[----:B------:R-:W-:Y:S02]  /*1460*/  LOP3.LUT R18, R5, R8, RZ, 0xfc, !PT ;  /* 0x0000000805127212 */ /* 0x000fe400078efcff */
[----:B------:R-:W-:Y:S01]  /*1470*/  LOP3.LUT R5, R24, R7, RZ, 0xfc, !PT ;  /* 0x0000000718057212 */ /* 0x000fe200078efcff */
[----:B------:R-:W-:Y:S01]  /*1480*/  IMAD.MOV.U32 R7, RZ, RZ, R2 ;  /* 0x000000ffff077224 */ /* 0x000fe200078e0002 */
[----:B------:R-:W-:Y:S02]  /*1490*/  LOP3.LUT R6, R17, R6, RZ, 0xfc, !PT ;  /* 0x0000000611067212 */ /* 0x000fe400078efcff */
[----:B------:R-:W-:Y:S01]  /*14a0*/  LOP3.LUT R3, R3, R0, RZ, 0xfc, !PT ;  /* 0x0000000003037212 */ /* 0x000fe200078efcff */
[----:B------:R-:W-:Y:S06]  /*14b0*/  @P0 BRA `(.L_x_9) ;  /* 0xfffffff0000c0947 */ /* 0x000fec000383ffff */
.L_x_7:
[----:B------:R-:W0:Y:S02]  /*14c0*/  LDCU.128 UR4, c[0x0][0x390] ;  /* 0x00007200ff0477ac */ /* 0x000e240008000c00 */
[----:B0-----:R-:W-:Y:S02]  /*14d0*/  ISETP.NE.U32.AND P0, PT, R6, UR6, PT ;  /* 0x0000000606007c0c */ /* 0x001fe4000bf05070 */
[----:B------:R-:W-:Y:S02]  /*14e0*/  ISETP.NE.U32.AND P1, PT, R18, UR4, PT ;  /* 0x0000000412007c0c */ /* 0x000fe4000bf25070 */
[----:B------:R-:W-:-:S04]  /*14f0*/  ISETP.NE.AND.EX P0, PT, R3, UR7, PT, P0 ;  /* 0x0000000703007c0c */ /* 0x000fc8000bf05300 */
[----:B------:R-:W-:-:S13]  /*1500*/  ISETP.NE.OR.EX P0, PT, R5, UR5, P0, P1 ;  /* 0x0000000505007c0c */ /* 0x000fda0008705710 */
[----:B------:R-:W-:Y:S05]  /*1510*/  @P0 EXIT ;  /* 0x000000000000094d */ /* 0x000fea0003800000 */
[----:B------:R-:W0:Y:S01]  /*1520*/  LDC.64 R2, c[0x0][0x3b0] ;  /* 0x0000ec00ff027b82 */ /* 0x000e220000000a00 */
[----:B------:R-:W0:Y:S01]  /*1530*/  LDCU.64 UR6, c[0x0][0x358] ;  /* 0x00006b00ff0677ac */ /* 0x000e220008000a00 */
[----:B------:R-:W-:-:S05]  /*1540*/  IMAD.MOV.U32 R5, RZ, RZ, 0x1 ;  /* 0x00000001ff057424 */ /* 0x000fca00078e00ff */
[----:B0-----:R-:W2:Y:S01]  /*1550*/  ATOMG.E.EXCH.STRONG.GPU PT, R2, desc[UR6][R2.64], R5 ;  /* 0x80000005020279a8 */ /* 0x001ea2000c1ef106 */
[----:B------:R-:W-:-:S04]  /*1560*/  ISETP.GE.AND P0, PT, R9, 0x1, PT ;  /* 0x000000010900780c */ /* 0x000fc80003f06270 */
[----:B--2---:R-:W-:-:S13]  /*1570*/  ISETP.NE.OR P0, PT, R2, RZ, !P0 ;  /* 0x000000ff0200720c */ /* 0x004fda0004705670 */
[----:B------:R-:W-:Y:S05]  /*1580*/  @P0 EXIT ;  /* 0x000000000000094d */ /* 0x000fea0003800000 */
[C---:B------:R-:W-:Y:S01]  /*1590*/  ISETP.GE.U32.AND P1, PT, R9.reuse, 0x10, PT ;  /* 0x000000100900780c */ /* 0x040fe20003f26070 */
[----:B------:R-:W-:Y:S01]  /*15a0*/  IMAD.MOV.U32 R0, RZ, RZ, RZ ;  /* 0x000000ffff007224 */ /* 0x000fe200078e00ff */
[----:B------:R-:W-:-:S04]  /*15b0*/  LOP3.LUT R25, R9, 0xf, RZ, 0xc0, !PT ;  /* 0x0000000f09197812 */ /* 0x000fc800078ec0ff */
[----:B------:R-:W-:-:S07]  /*15c0*/  ISETP.NE.AND P0, PT, R25, RZ, PT ;  /* 0x000000ff1900720c */ /* 0x000fce0003f05270 */
[----:B------:R-:W-:Y:S06]  /*15d0*/  @!P1 BRA `(.L_x_10) ;  /* 0x0000000000909947 */ /* 0x000fec0003800000 */
[----:B------:R-:W0:Y:S01]  /*15e0*/  LDCU.64 UR4, c[0x0][0x3a8] ;  /* 0x00007500ff0477ac */ /* 0x000e220008000a00 */
[----:B------:R-:W-:Y:S01]  /*15f0*/  LOP3.LUT R0, R9, 0x7ffffff0, RZ, 0xc0, !PT ;  /* 0x7ffffff009007812 */ /* 0x000fe200078ec0ff */
[----:B------:R-:W-:-:S04]  /*1600*/  VIADD R24, R1, 0x20 ;  /* 0x0000002001187836 */ /* 0x000fc80000000000 */
[----:B------:R-:W-:Y:S01]  /*1610*/  IMAD.MOV R8, RZ, RZ, -R0 ;  /* 0x000000ffff087224 */ /* 0x000fe200078e0a00 */
[----:B0-----:R-:W-:-:S04]  /*1620*/  UIADD3 UR4, UP0, UPT, UR4, 0x20, URZ ;  /* 0x0000002004047890 */ /* 0x001fc8000ff1e0ff */
[----:B------:R-:W-:Y:S02]  /*1630*/  UIADD3.X UR5, UPT, UPT, URZ, UR5, URZ, UP0, !UPT ;  /* 0x00000005ff057290 */ /* 0x000fe400087fe4ff */
[----:B------:R-:W-:-:S04]  /*1640*/  IMAD.U32 R10, RZ, RZ, UR4 ;  /* 0x00000004ff0a7e24 */ /* 0x000fc8000f8e00ff */
[----:B------:R-:W-:-:S07]  /*1650*/  IMAD.U32 R11, RZ, RZ, UR5 ;  /* 0x00000005ff0b7e24 */ /* 0x000fce000f8e00ff */
.L_x_11:
[----:B0-----:R-:W2:Y:S04]  /*1660*/  LDL.128 R4, [R24+-0x20] ;  /* 0xffffe00018047983 */ /* 0x001ea80000100c00 */
[----:B------:R-:W3:Y:S04]  /*1670*/  LDL.128 R12, [R24+-0x10] ;  /* 0xfffff000180c7983 */ /* 0x000ee80000100c00 */
[----:B------:R-:W4:Y:S04]  /*1680*/  LDL.128 R16, [R24] ;  /* 0x0000000018107983 */ /* 0x000f280000100c00 */
[----:B------:R0:W5:Y:S01]  /*1690*/  LDL.128 R20, [R24+0x10] ;  /* 0x0000100018147983 */ /* 0x0001620000100c00 */
[----:B------:R-:W-:-:S02]  /*16a0*/  IMAD.MOV.U32 R2, RZ, RZ, R10 ;  /* 0x000000ffff027224 */ /* 0x000fc400078e000a */
[----:B------:R-:W-:Y:S02]  /*16b0*/  IMAD.MOV.U32 R3, RZ, RZ, R11 ;  /* 0x000000ffff037224 */ /* 0x000fe400078e000b */
[----:B------:R-:W-:Y:S01]  /*16c0*/  VIADD R8, R8, 0x10 ;  /* 0x0000001008087836 */ /* 0x000fe20000000000 */
[----:B------:R-:W-:Y:S01]  /*16d0*/  IADD3 R10, P2, PT, R2, 0x40, RZ ;  /* 0x00000040020a7810 */ /* 0x000fe20007f5e0ff */
[----:B0-----:R-:W-:-:S03]  /*16e0*/  VIADD R24, R24, 0x40 ;  /* 0x0000004018187836 */ /* 0x001fc60000000000 */
[----:B------:R-:W-:Y:S01]  /*16f0*/  ISETP.NE.AND P1, PT, R8, RZ, PT ;  /* 0x000000ff0800720c */ /* 0x000fe20003f25270 */
[----:B------:R-:W-:Y:S01]  /*1700*/  IMAD.X R11, RZ, RZ, R3, P2 ;  /* 0x000000ffff0b7224 */ /* 0x000fe200010e0603 */
[----:B--2---:R0:W-:Y:S04]  /*1710*/  STG.E desc[UR6][R2.64+-0x20], R4 ;  /* 0xffffe00402007986 */ /* 0x0041e8000c101906 */
[----:B------:R0:W-:Y:S04]  /*1720*/  STG.E desc[UR6][R2.64+-0x1c], R5 ;  /* 0xffffe40502007986 */ /* 0x0001e8000c101906 */
[----:B------:R0:W-:Y:S04]  /*1730*/  STG.E desc[UR6][R2.64+-0x18], R6 ;  /* 0xffffe80602007986 */ /* 0x0001e8000c101906 */
[----:B------:R0:W-:Y:S04]  /*1740*/  STG.E desc[UR6][R2.64+-0x14], R7 ;  /* 0xffffec0702007986 */ /* 0x0001e8000c101906 */
[----:B---3--:R0:W-:Y:S04]  /*1750*/  STG.E desc[UR6][R2.64+-0x10], R12 ;  /* 0xfffff00c02007986 */ /* 0x0081e8000c101906 */
[----:B------:R0:W-:Y:S04]  /*1760*/  STG.E desc[UR6][R2.64+-0xc], R13 ;  /* 0xfffff40d02007986 */ /* 0x0001e8000c101906 */
[----:B------:R0:W-:Y:S04]  /*1770*/  STG.E desc[UR6][R2.64+-0x8], R14 ;  /* 0xfffff80e02007986 */ /* 0x0001e8000c101906 */
[----:B------:R0:W-:Y:S04]  /*1780*/  STG.E desc[UR6][R2.64+-0x4], R15 ;  /* 0xfffffc0f02007986 */ /* 0x0001e8000c101906 */
[----:B----4-:R0:W-:Y:S04]  /*1790*/  STG.E desc[UR6][R2.64], R16 ;  /* 0x0000001002007986 */ /* 0x0101e8000c101906 */
[----:B------:R0:W-:Y:S04]  /*17a0*/  STG.E desc[UR6][R2.64+0x4], R17 ;  /* 0x0000041102007986 */ /* 0x0001e8000c101906 */
[----:B------:R0:W-:Y:S04]  /*17b0*/  STG.E desc[UR6][R2.64+0x8], R18 ;  /* 0x0000081202007986 */ /* 0x0001e8000c101906 */
[----:B------:R0:W-:Y:S04]  /*17c0*/  STG.E desc[UR6][R2.64+0xc], R19 ;  /* 0x00000c1302007986 */ /* 0x0001e8000c101906 */
[----:B-----5:R0:W-:Y:S04]  /*17d0*/  STG.E desc[UR6][R2.64+0x10], R20 ;  /* 0x0000101402007986 */ /* 0x0201e8000c101906 */
[----:B------:R0:W-:Y:S04]  /*17e0*/  STG.E desc[UR6][R2.64+0x14], R21 ;  /* 0x0000141502007986 */ /* 0x0001e8000c101906 */
[----:B------:R0:W-:Y:S04]  /*17f0*/  STG.E desc[UR6][R2.64+0x18], R22 ;  /* 0x0000181602007986 */ /* 0x0001e8000c101906 */
[----:B------:R0:W-:Y:S01]  /*1800*/  STG.E desc[UR6][R2.64+0x1c], R23 ;  /* 0x00001c1702007986 */ /* 0x0001e2000c101906 */
[----:B------:R-:W-:Y:S05]  /*1810*/  @P1 BRA `(.L_x_11) ;  /* 0xfffffffc00901947 */ /* 0x000fea000383ffff */
.L_x_10:
[----:B------:R-:W-:Y:S05]  /*1820*/  @!P0 EXIT ;  /* 0x000000000000894d */ /* 0x000fea0003800000 */
[----:B------:R-:W-:Y:S02]  /*1830*/  ISETP.GE.U32.AND P0, PT, R25, 0x8, PT ;  /* 0x000000081900780c */ /* 0x000fe40003f06070 */
[----:B------:R-:W-:-:S04]  /*1840*/  LOP3.LUT R10, R9, 0x7, RZ, 0xc0, !PT ;  /* 0x00000007090a7812 */ /* 0x000fc800078ec0ff */
[----:B------:R-:W-:-:S07]  /*1850*/  ISETP.NE.AND P1, PT, R10, RZ, PT ;  /* 0x000000ff0a00720c */ /* 0x000fce0003f25270 */
[----:B------:R-:W-:Y:S06]  /*1860*/  @!P0 BRA `(.L_x_12) ;  /* 0x0000000000388947 */ /* 0x000fec0003800000 */
[C---:B------:R-:W-:Y:S01]  /*1870*/  IMAD R8, R0.reuse, 0x4, R1 ;  /* 0x0000000400087824 */ /* 0x040fe200078e0201 */
[----:B0-----:R-:W0:Y:S04]  /*1880*/  LDC.64 R2, c[0x0][0x3a8] ;  /* 0x0000ea00ff027b82 */ /* 0x001e280000000a00 */
[----:B------:R-:W2:Y:S04]  /*1890*/  LDL.128 R12, [R8] ;  /* 0x00000000080c7983 */ /* 0x000ea80000100c00 */
[----:B------:R-:W3:Y:S01]  /*18a0*/  LDL.128 R4, [R8+0x10] ;  /* 0x0000100008047983 */ /* 0x000ee20000100c00 */
[----:B0-----:R-:W-:-:S04]  /*18b0*/  IMAD.WIDE.U32 R2, R0, 0x4, R2 ;  /* 0x0000000400027825 */ /* 0x001fc800078e0002 */
[----:B------:R-:W-:Y:S01]  /*18c0*/  VIADD R0, R0, 0x8 ;  /* 0x0000000800007836 */ /* 0x000fe20000000000 */
[----:B--2---:R1:W-:Y:S04]  /*18d0*/  STG.E desc[UR6][R2.64], R12 ;  /* 0x0000000c02007986 */ /* 0x0043e8000c101906 */
[----:B------:R1:W-:Y:S04]  /*18e0*/  STG.E desc[UR6][R2.64+0x4], R13 ;  /* 0x0000040d02007986 */ /* 0x0003e8000c101906 */
[----:B------:R1:W-:Y:S04]  /*18f0*/  STG.E desc[UR6][R2.64+0x8], R14 ;  /* 0x0000080e02007986 */ /* 0x0003e8000c101906 */
[----:B------:R1:W-:Y:S04]  /*1900*/  STG.E desc[UR6][R2.64+0xc], R15 ;  /* 0x00000c0f02007986 */ /* 0x0003e8000c101906 */
[----:B---3--:R1:W-:Y:S04]  /*1910*/  STG.E desc[UR6][R2.64+0x10], R4 ;  /* 0x0000100402007986 */ /* 0x0083e8000c101906 */
[----:B------:R1:W-:Y:S04]  /*1920*/  STG.E desc[UR6][R2.64+0x14], R5 ;  /* 0x0000140502007986 */ /* 0x0003e8000c101906 */
[----:B------:R1:W-:Y:S04]  /*1930*/  STG.E desc[UR6][R2.64+0x18], R6 ;  /* 0x0000180602007986 */ /* 0x0003e8000c101906 */
[----:B------:R1:W-:Y:S02]  /*1940*/  STG.E desc[UR6][R2.64+0x1c], R7 ;  /* 0x00001c0702007986 */ /* 0x0003e4000c101906 */
.L_x_12:
[----:B------:R-:W-:Y:S05]  /*1950*/  @!P1 EXIT ;  /* 0x000000000000994d */ /* 0x000fea0003800000 */
[----:B------:R-:W-:Y:S02]  /*1960*/  ISETP.GE.U32.AND P0, PT, R10, 0x4, PT ;  /* 0x000000040a00780c */ /* 0x000fe40003f06070 */
[----:B------:R-:W-:-:S04]  /*1970*/  LOP3.LUT R9, R9, 0x3, RZ, 0xc0, !PT ;  /* 0x0000000309097812 */ /* 0x000fc800078ec0ff */
[----:B------:R-:W-:-:S07]  /*1980*/  ISETP.NE.AND P1, PT, R9, RZ, PT ;  /* 0x000000ff0900720c */ /* 0x000fce0003f25270 */
[----:B------:R-:W-:Y:S06]  /*1990*/  @!P0 BRA `(.L_x_13) ;  /* 0x0000000000248947 */ /* 0x000fec0003800000 */
[C---:B01----:R-:W-:Y:S01]  /*19a0*/  IMAD R4, R0.reuse, 0x4, R1 ;  /* 0x0000000400047824 */ /* 0x043fe200078e0201 */
[----:B------:R-:W0:Y:S05]  /*19b0*/  LDC.64 R2, c[0x0][0x3a8] ;  /* 0x0000ea00ff027b82 */ /* 0x000e2a0000000a00 */
[----:B------:R-:W2:Y:S01]  /*19c0*/  LDL.128 R4, [R4] ;  /* 0x0000000004047983 */ /* 0x000ea20000100c00 */
[----:B0-----:R-:W-:-:S04]  /*19d0*/  IMAD.WIDE.U32 R2, R0, 0x4, R2 ;  /* 0x0000000400027825 */ /* 0x001fc800078e0002 */
[----:B------:R-:W-:Y:S01]  /*19e0*/  VIADD R0, R0, 0x4 ;  /* 0x0000000400007836 */ /* 0x000fe20000000000 */
[----:B--2---:R2:W-:Y:S04]  /*19f0*/  STG.E desc[UR6][R2.64], R4 ;  /* 0x0000000402007986 */ /* 0x0045e8000c101906 */
[----:B------:R2:W-:Y:S04]  /*1a00*/  STG.E desc[UR6][R2.64+0x4], R5 ;  /* 0x0000040502007986 */ /* 0x0005e8000c101906 */
[----:B------:R2:W-:Y:S04]  /*1a10*/  STG.E desc[UR6][R2.64+0x8], R6 ;  /* 0x0000080602007986 */ /* 0x0005e8000c101906 */
[----:B------:R2:W-:Y:S02]  /*1a20*/  STG.E desc[UR6][R2.64+0xc], R7 ;  /* 0x00000c0702007986 */ /* 0x0005e4000c101906 */
.L_x_13:
[----:B------:R-:W-:Y:S05]  /*1a30*/  @!P1 EXIT ;  /* 0x000000000000994d */ /* 0x000fea0003800000 */
[----:B012---:R-:W0:Y:S01]  /*1a40*/  LDC.64 R2, c[0x0][0x3a8] ;  /* 0x0000ea00ff027b82 */ /* 0x007e220000000a00 */
[C---:B------:R-:W-:Y:S02]  /*1a50*/  IMAD R4, R0.reuse, 0x4, R1 ;  /* 0x0000000400047824 */ /* 0x040fe400078e0201 */
[----:B0-----:R-:W-:-:S04]  /*1a60*/  IMAD.WIDE.U32 R2, R0, 0x4, R2 ;  /* 0x0000000400027825 */ /* 0x001fc800078e0002 */
[----:B------:R-:W-:-:S07]  /*1a70*/  IMAD.MOV R0, RZ, RZ, -R9 ;  /* 0x000000ffff007224 */ /* 0x000fce00078e0a09 */
.L_x_14:
[----:B------:R0:W2:Y:S01]  /*1a80*/  LDL R5, [R4] ;  /* 0x0000000004057983 */ /* 0x0000a20000100800 */
[----:B------:R-:W-:-:S05]  /*1a90*/  VIADD R0, R0, 0x1 ;  /* 0x0000000100007836 */ /* 0x000fca0000000000 */
[----:B------:R-:W-:Y:S01]  /*1aa0*/  ISETP.NE.AND P0, PT, R0, RZ, PT ;  /* 0x000000ff0000720c */ /* 0x000fe20003f05270 */
[----:B0-----:R-:W-:Y:S01]  /*1ab0*/  VIADD R4, R4, 0x4 ;  /* 0x0000000404047836 */ /* 0x001fe20000000000 */
[----:B--2---:R0:W-:Y:S02]  /*1ac0*/  STG.E desc[UR6][R2.64], R5 ;  /* 0x0000000502007986 */ /* 0x0041e4000c101906 */
[----:B0-----:R-:W-:-:S05]  /*1ad0*/  IADD3 R2, P1, PT, R2, 0x4, RZ ;  /* 0x0000000402027810 */ /* 0x001fca0007f3e0ff */
[----:B------:R-:W-:-:S04]  /*1ae0*/  IMAD.X R3, RZ, RZ, R3, P1 ;  /* 0x000000ffff037224 */ /* 0x000fc800008e0603 */
[----:B------:R-:W-:Y:S05]  /*1af0*/  @P0 BRA `(.L_x_14) ;  /* 0xfffffffc00e00947 */ /* 0x000fea000383ffff */
[----:B------:R-:W-:Y:S05]  /*1b00*/  EXIT ;  /* 0x000000000000794d */ /* 0x000fea0003800000 */
.L_x_15:
[----:B------:R-:W-:-:S00]  /*1b10*/  BRA `(.L_x_15) ;  /* 0xfffffffc00fc7947 */ /* 0x000fc0000383ffff */
[----:B------:R-:W-:-:S00]  /*1b20*/  NOP ;  /* 0x0000000000007918 */ /* 0x000fc00000000000 */
        /* <DEDUP_REMOVED lines=13> */
.L_x_16:


//--------------------- .nv.shared.reserved.0     --------------------------
	.section	.nv.shared.reserved.0,"aw",@nobits
	.weak		__nv_reservedSMEM_offset_0_alias
	.size		__nv_reservedSMEM_offset_0_alias, 0, 64
	.other		__nv_reservedSMEM_offset_0_alias,@"STO_CUDA_RESERVED_SHARED STV_DEFAULT"
__nv_reservedSMEM_offset_0_alias:
	.zero		0
	.zero		64


//--------------------- .nv.constant0._Z16bruteForceKernelmmmmiPiS_ --------------------------
	.section	.nv.constant0._Z16bruteForceKernelmmmmiPiS_,"a",@progbits
	.sectionflags	@""
	.align	4
.nv.constant0._Z16bruteForceKernelmmmmiPiS_:
	.zero		952


//--------------------- SYMBOLS --------------------------

	.type		.nv.reservedSmem.offset0,@object
	.size		.nv.reservedSmem.offset0,0x4
